def attn_fwd(
    Q,
    K,
    V,
    Out,
    Lse,
    sm_scale,
    stride_qz,
    stride_qh,
    stride_qm,
    stride_qk,
    stride_kz,
    stride_kh,
    stride_kn,
    stride_kk,
    stride_vz,
    stride_vh,
    stride_vn,
    stride_vk,
    stride_oz,
    stride_oh,
    stride_om,
    stride_ok,
    seqlen_q,
    seqlen_k,
    BLOCK_M: tl.constexpr,
    BLOCK_N: tl.constexpr,
    HEAD_DIM: tl.constexpr,
    CAUSAL: tl.constexpr,
):
    start_m = tl.program_id(0)
    off_hz = tl.program_id(1)
    q_off = off_hz * stride_qh
    k_off = off_hz * stride_kh
    v_off = off_hz * stride_vh
    offs_m = start_m * BLOCK_M + tl.arange(0, BLOCK_M)
    offs_d = tl.arange(0, HEAD_DIM)
    offs_n = tl.arange(0, BLOCK_N)
    q_ptrs = Q + q_off + offs_m[:, None] * stride_qm + offs_d[None, :] * stride_qk
    k_ptrs = K + k_off + offs_d[:, None] * stride_kk + offs_n[None, :] * stride_kn
    v_ptrs = V + v_off + offs_n[:, None] * stride_vn + offs_d[None, :] * stride_vk
    m_i = tl.full([BLOCK_M], float("-inf"), dtype=tl.float32)
    l_i = tl.zeros([BLOCK_M], dtype=tl.float32) + 1.0
    acc = tl.zeros([BLOCK_M, HEAD_DIM], dtype=tl.float32)
    q = tl.load(q_ptrs)
    acc, l_i, m_i = _attn_fwd_inner(
        acc,
        l_i,
        m_i,
        q,
        k_ptrs,
        v_ptrs,
        sm_scale,
        stride_kn,
        stride_vn,
        start_m,
        seqlen_k,
        BLOCK_M,
        BLOCK_N,
        HEAD_DIM,
        CAUSAL,
    )
    acc = acc / l_i[:, None]
    lse = m_i + tl.math.log2(l_i) / 1.4426950408889634
    o_ptrs = (
        Out
        + off_hz * stride_oh
        + offs_m[:, None] * stride_om
        + offs_d[None, :] * stride_ok
    )
    tl.store(o_ptrs, acc.to(Out.dtype.element_ty))
    tl.store(Lse + off_hz * seqlen_q + offs_m, lse)

# config = {"BLOCK_M": 32, "BLOCK_N": 128, "HEAD_DIM": 256, "arch": "sm_100", "causal": false, "dtype": "fp16", "num_stages": 4, "num_warps": 8}
# arch = sm_100


// ===== COMPILED SASS (sm_100a) =====

	.target	sm_100a

	.elftype	@"ET_EXEC"


//--------------------- .note.nv.tkinfo           --------------------------
	.section	.note.nv.tkinfo,"",@"SHT_NOTE"
	.sectionflags	@"SHF_NOTE_NV_TKINFO"
	.tkinfo
        /*0018*/ 	.word	0x00000081
        /*0030*/ 	.string	""
        /*0030*/ 	.string	"ptxas-blackwell"
        /*0030*/ 	.string	"Cuda compilation tools, release 12.9, V12.9.86"
        /*0030*/ 	.string	"Build cuda_12.9.r12.9/compiler.36037853_0"
        /*0030*/ 	.string	"-v  -suppress-debug-info  -lineinfo  -arch sm_100a "



//--------------------- .note.nv.cuver            --------------------------
	.section	.note.nv.cuver,"",@"SHT_NOTE"
	.sectionflags	@"SHF_NOTE_NV_CUVER"
        /*0018*/ 	.short	0x0001
        /*001a*/ 	.short	0x0064
        /*001c*/ 	.short	0x0001
        /*001e*/ 	.short	0x0000
        /*0020*/ 	.short	0x0001
        /*0022*/ 	.short	0x0000


//--------------------- .nv.info                  --------------------------
	.section	.nv.info,"",@"SHT_CUDA_INFO"
	.align	4


	//----- nvinfo : EIATTR_REGCOUNT
	.align		4
        /*0000*/ 	.byte	0x04, 0x2f
        /*0002*/ 	.short	(.L_2 - .L_1)
	.align		4
.L_1:
        /*0004*/ 	.word	index@(attn_fwd)
        /*0008*/ 	.word	0x000000ff


	//----- nvinfo : EIATTR_FRAME_SIZE
	.align		4
.L_2:
        /*000c*/ 	.byte	0x04, 0x11
        /*000e*/ 	.short	(.L_4 - .L_3)
	.align		4
.L_3:
        /*0010*/ 	.word	index@(attn_fwd)
        /*0014*/ 	.word	0x00000728


	//----- nvinfo : EIATTR_MIN_STACK_SIZE
	.align		4
.L_4:
        /*0018*/ 	.byte	0x04, 0x12
        /*001a*/ 	.short	(.L_6 - .L_5)
	.align		4
.L_5:
        /*001c*/ 	.word	index@(attn_fwd)
        /*0020*/ 	.word	0x00000728
.L_6:


//--------------------- .nv.info.attn_fwd         --------------------------
	.section	.nv.info.attn_fwd,"",@"SHT_CUDA_INFO"
	.sectionflags	@""
	.align	4


	//----- nvinfo : EIATTR_CUDA_API_VERSION
	.align		4
        /*0000*/ 	.byte	0x04, 0x37
        /*0002*/ 	.short	(.L_8 - .L_7)
.L_7:
        /*0004*/ 	.word	0x00000081


	//----- nvinfo : EIATTR_KPARAM_INFO
	.align		4
.L_8:
        /*0008*/ 	.byte	0x04, 0x17
        /*000a*/ 	.short	(.L_10 - .L_9)
.L_9:
        /*000c*/ 	.word	0x00000000
        /*0010*/ 	.short	0x0019
        /*0012*/ 	.short	0x0080
        /*0014*/ 	.byte	0x00, 0xf4, 0x21, 0x00


	//----- nvinfo : EIATTR_KPARAM_INFO
	.align		4
.L_10:
        /*0018*/ 	.byte	0x04, 0x17
        /*001a*/ 	.short	(.L_12 - .L_11)
.L_11:
        /*001c*/ 	.word	0x00000000
        /*0020*/ 	.short	0x0018
        /*0022*/ 	.short	0x0078
        /*0024*/ 	.byte	0x00, 0xf4, 0x21, 0x00


	//----- nvinfo : EIATTR_KPARAM_INFO
	.align		4
.L_12:
        /*0028*/ 	.byte	0x04, 0x17
        /*002a*/ 	.short	(.L_14 - .L_13)
.L_13:
        /*002c*/ 	.word	0x00000000
        /*0030*/ 	.short	0x0017
        /*0032*/ 	.short	0x0070
        /*0034*/ 	.byte	0x00, 0xf0, 0x11, 0x00


	//----- nvinfo : EIATTR_KPARAM_INFO
	.align		4
.L_14:
        /*0038*/ 	.byte	0x04, 0x17
        /*003a*/ 	.short	(.L_16 - .L_15)
.L_15:
        /*003c*/ 	.word	0x00000000
        /*0040*/ 	.short	0x0016
        /*0042*/ 	.short	0x006c
        /*0044*/ 	.byte	0x00, 0xf0, 0x11, 0x00


	//----- nvinfo : EIATTR_KPARAM_INFO
	.align		4
.L_16:
        /*0048*/ 	.byte	0x04, 0x17
        /*004a*/ 	.short	(.L_18 - .L_17)
.L_17:
        /*004c*/ 	.word	0x00000000
        /*0050*/ 	.short	0x0015
        /*0052*/ 	.short	0x0068
        /*0054*/ 	.byte	0x00, 0xf0, 0x11, 0x00


	//----- nvinfo : EIATTR_KPARAM_INFO
	.align		4
.L_18:
        /*0058*/ 	.byte	0x04, 0x17
        /*005a*/ 	.short	(.L_20 - .L_19)
.L_19:
        /*005c*/ 	.word	0x00000000
        /*0060*/ 	.short	0x0014
        /*0062*/ 	.short	0x0064
        /*0064*/ 	.byte	0x00, 0xf0, 0x11, 0x00


	//----- nvinfo : EIATTR_KPARAM_INFO
	.align		4
.L_20:
        /*0068*/ 	.byte	0x04, 0x17
        /*006a*/ 	.short	(.L_22 - .L_21)
.L_21:
        /*006c*/ 	.word	0x00000000
        /*0070*/ 	.short	0x0013
        /*0072*/ 	.short	0x0060
        /*0074*/ 	.byte	0x00, 0xf0, 0x11, 0x00


	//----- nvinfo : EIATTR_KPARAM_INFO
	.align		4
.L_22:
        /*0078*/ 	.byte	0x04, 0x17
        /*007a*/ 	.short	(.L_24 - .L_23)
.L_23:
        /*007c*/ 	.word	0x00000000
        /*0080*/ 	.short	0x0012
        /*0082*/ 	.short	0x005c
        /*0084*/ 	.byte	0x00, 0xf0, 0x11, 0x00


	//----- nvinfo : EIATTR_KPARAM_INFO
	.align		4
.L_24:
        /*0088*/ 	.byte	0x04, 0x17
        /*008a*/ 	.short	(.L_26 - .L_25)
.L_25:
        /*008c*/ 	.word	0x00000000
        /*0090*/ 	.short	0x0011
        /*0092*/ 	.short	0x0058
        /*0094*/ 	.byte	0x00, 0xf0, 0x11, 0x00


	//----- nvinfo : EIATTR_KPARAM_INFO
	.align		4
.L_26:
        /*0098*/ 	.byte	0x04, 0x17
        /*009a*/ 	.short	(.L_28 - .L_27)
.L_27:
        /*009c*/ 	.word	0x00000000
        /*00a0*/ 	.short	0x0010
        /*00a2*/ 	.short	0x0054
        /*00a4*/ 	.byte	0x00, 0xf0, 0x11, 0x00


	//----- nvinfo : EIATTR_KPARAM_INFO
	.align		4
.L_28:
        /*00a8*/ 	.byte	0x04, 0x17
        /*00aa*/ 	.short	(.L_30 - .L_29)
.L_29:
        /*00ac*/ 	.word	0x00000000
        /*00b0*/ 	.short	0x000f
        /*00b2*/ 	.short	0x0050
        /*00b4*/ 	.byte	0x00, 0xf0, 0x11, 0x00


	//----- nvinfo : EIATTR_KPARAM_INFO
	.align		4
.L_30:
        /*00b8*/ 	.byte	0x04, 0x17
        /*00ba*/ 	.short	(.L_32 - .L_31)
.L_31:
        /*00bc*/ 	.word	0x00000000
        /*00c0*/ 	.short	0x000e
        /*00c2*/ 	.short	0x004c
        /*00c4*/ 	.byte	0x00, 0xf0, 0x11, 0x00


	//----- nvinfo : EIATTR_KPARAM_INFO
	.align		4
.L_32:
        /*00c8*/ 	.byte	0x04, 0x17
        /*00ca*/ 	.short	(.L_34 - .L_33)
.L_33:
        /*00cc*/ 	.word	0x00000000
        /*00d0*/ 	.short	0x000d
        /*00d2*/ 	.short	0x0048
        /*00d4*/ 	.byte	0x00, 0xf0, 0x11, 0x00


	//----- nvinfo : EIATTR_KPARAM_INFO
	.align		4
.L_34:
        /*00d8*/ 	.byte	0x04, 0x17
        /*00da*/ 	.short	(.L_36 - .L_35)
.L_35:
        /*00dc*/ 	.word	0x00000000
        /*00e0*/ 	.short	0x000c
        /*00e2*/ 	.short	0x0044
        /*00e4*/ 	.byte	0x00, 0xf0, 0x11, 0x00


	//----- nvinfo : EIATTR_KPARAM_INFO
	.align		4
.L_36:
        /*00e8*/ 	.byte	0x04, 0x17
        /*00ea*/ 	.short	(.L_38 - .L_37)
.L_37:
        /*00ec*/ 	.word	0x00000000
        /*00f0*/ 	.short	0x000b
        /*00f2*/ 	.short	0x0040
        /*00f4*/ 	.byte	0x00, 0xf0, 0x11, 0x00


	//----- nvinfo : EIATTR_KPARAM_INFO
	.align		4
.L_38:
        /*00f8*/ 	.byte	0x04, 0x17
        /*00fa*/ 	.short	(.L_40 - .L_39)
.L_39:
        /*00fc*/ 	.word	0x00000000
        /*0100*/ 	.short	0x000a
        /*0102*/ 	.short	0x003c
        /*0104*/ 	.byte	0x00, 0xf0, 0x11, 0x00


	//----- nvinfo : EIATTR_KPARAM_INFO
	.align		4
.L_40:
        /*0108*/ 	.byte	0x04, 0x17
        /*010a*/ 	.short	(.L_42 - .L_41)
.L_41:
        /*010c*/ 	.word	0x00000000
        /*0110*/ 	.short	0x0009
        /*0112*/ 	.short	0x0038
        /*0114*/ 	.byte	0x00, 0xf0, 0x11, 0x00


	//----- nvinfo : EIATTR_KPARAM_INFO
	.align		4
.L_42:
        /*0118*/ 	.byte	0x04, 0x17
        /*011a*/ 	.short	(.L_44 - .L_43)
.L_43:
        /*011c*/ 	.word	0x00000000
        /*0120*/ 	.short	0x0008
        /*0122*/ 	.short	0x0034
        /*0124*/ 	.byte	0x00, 0xf0, 0x11, 0x00


	//----- nvinfo : EIATTR_KPARAM_INFO
	.align		4
.L_44:
        /*0128*/ 	.byte	0x04, 0x17
        /*012a*/ 	.short	(.L_46 - .L_45)
.L_45:
        /*012c*/ 	.word	0x00000000
        /*0130*/ 	.short	0x0007
        /*0132*/ 	.short	0x0030
        /*0134*/ 	.byte	0x00, 0xf0, 0x11, 0x00


	//----- nvinfo : EIATTR_KPARAM_INFO
	.align		4
.L_46:
        /*0138*/ 	.byte	0x04, 0x17
        /*013a*/ 	.short	(.L_48 - .L_47)
.L_47:
        /*013c*/ 	.word	0x00000000
        /*0140*/ 	.short	0x0006
        /*0142*/ 	.short	0x002c
        /*0144*/ 	.byte	0x00, 0xf0, 0x11, 0x00


	//----- nvinfo : EIATTR_KPARAM_INFO
	.align		4
.L_48:
        /*0148*/ 	.byte	0x04, 0x17
        /*014a*/ 	.short	(.L_50 - .L_49)
.L_49:
        /*014c*/ 	.word	0x00000000
        /*0150*/ 	.short	0x0005
        /*0152*/ 	.short	0x0028
        /*0154*/ 	.byte	0x00, 0xf0, 0x11, 0x00


	//----- nvinfo : EIATTR_KPARAM_INFO
	.align		4
.L_50:
        /*0158*/ 	.byte	0x04, 0x17
        /*015a*/ 	.short	(.L_52 - .L_51)
.L_51:
        /*015c*/ 	.word	0x00000000
        /*0160*/ 	.short	0x0004
        /*0162*/ 	.short	0x0020
        /*0164*/ 	.byte	0x00, 0xf4, 0x21, 0x00


	//----- nvinfo : EIATTR_KPARAM_INFO
	.align		4
.L_52:
        /*0168*/ 	.byte	0x04, 0x17
        /*016a*/ 	.short	(.L_54 - .L_53)
.L_53:
        /*016c*/ 	.word	0x00000000
        /*0170*/ 	.short	0x0003
        /*0172*/ 	.short	0x0018
        /*0174*/ 	.byte	0x00, 0xf4, 0x21, 0x00


	//----- nvinfo : EIATTR_KPARAM_INFO
	.align		4
.L_54:
        /*0178*/ 	.byte	0x04, 0x17
        /*017a*/ 	.short	(.L_56 - .L_55)
.L_55:
        /*017c*/ 	.word	0x00000000
        /*0180*/ 	.short	0x0002
        /*0182*/ 	.short	0x0010
        /*0184*/ 	.byte	0x00, 0xf4, 0x21, 0x00


	//----- nvinfo : EIATTR_KPARAM_INFO
	.align		4
.L_56:
        /*0188*/ 	.byte	0x04, 0x17
        /*018a*/ 	.short	(.L_58 - .L_57)
.L_57:
        /*018c*/ 	.word	0x00000000
        /*0190*/ 	.short	0x0001
        /*0192*/ 	.short	0x0008
        /*0194*/ 	.byte	0x00, 0xf4, 0x21, 0x00


	//----- nvinfo : EIATTR_KPARAM_INFO
	.align		4
.L_58:
        /*0198*/ 	.byte	0x04, 0x17
        /*019a*/ 	.short	(.L_60 - .L_59)
.L_59:
        /*019c*/ 	.word	0x00000000
        /*01a0*/ 	.short	0x0000
        /*01a2*/ 	.short	0x0000
        /*01a4*/ 	.byte	0x00, 0xf4, 0x21, 0x00


	//----- nvinfo : EIATTR_SPARSE_MMA_MASK
	.align		4
.L_60:
        /*01a8*/ 	.byte	0x03, 0x50
        /*01aa*/ 	.short	0x0000


	//----- nvinfo : EIATTR_MAXREG_COUNT
	.align		4
        /*01ac*/ 	.byte	0x03, 0x1b
        /*01ae*/ 	.short	0x00ff


	//----- nvinfo : EIATTR_NUM_BARRIERS
	.align		4
        /*01b0*/ 	.byte	0x02, 0x4c
        /*01b2*/ 	.byte	0x01
	.zero		1


	//----- nvinfo : EIATTR_ANNOTATIONS
	.align		4
        /*01b4*/ 	.byte	0x04, 0x55
        /*01b6*/ 	.short	(.L_62 - .L_61)


	//   ....[0]....
.L_61:
        /*01b8*/ 	.word	0x00000001
        /*01bc*/ 	.byte	0xa0, 0x10, 0x00, 0x00, 0x01, 0x00, 0x00, 0x00, 0x20, 0x12, 0x00, 0x00, 0x01, 0x00, 0x00, 0x00
        /* <DEDUP_REMOVED lines=227> */
        /*0ffc*/ 	.byte	0x00, 0xa3, 0x00, 0x00, 0x01, 0x00, 0x00, 0x00, 0x30, 0xa3, 0x00, 0x00


	//----- nvinfo : EIATTR_COOP_GROUP_MASK_REGIDS
	.align		4
.L_62:
        /*1008*/ 	.byte	0x04, 0x29
        /*100a*/ 	.short	(.L_64 - .L_63)


	//   ....[0]....
.L_63:
        /*100c*/ 	.word	0xffffffff


	//   ....[1]....
        /*1010*/ 	.word	0xffffffff


	//   ....[2]....
        /*1014*/ 	.word	0xffffffff


	//   ....[3]....
        /*1018*/ 	.word	0xffffffff


	//   ....[4]....
        /*101c*/ 	.word	0xffffffff


	//   ....[5]....
        /*1020*/ 	.word	0xffffffff


	//   ....[6]....
        /*1024*/ 	.word	0xffffffff


	//   ....[7]....
        /*1028*/ 	.word	0xffffffff


	//   ....[8]....
        /*102c*/ 	.word	0xffffffff


	//   ....[9]....
        /*1030*/ 	.word	0xffffffff


	//   ....[10]....
        /*1034*/ 	.word	0xffffffff


	//   ....[11]....
        /*1038*/ 	.word	0xffffffff


	//   ....[12]....
        /*103c*/ 	.word	0xffffffff


	//   ....[13]....
        /*1040*/ 	.word	0xffffffff


	//   ....[14]....
        /*1044*/ 	.word	0xffffffff


	//   ....[15]....
        /*1048*/ 	.word	0xffffffff


	//   ....[16]....
        /*104c*/ 	.word	0xffffffff


	//   ....[17]....
        /*1050*/ 	.word	0xffffffff


	//   ....[18]....
        /*1054*/ 	.word	0xffffffff


	//   ....[19]....
        /*1058*/ 	.word	0xffffffff


	//   ....[20]....
        /*105c*/ 	.word	0xffffffff


	//   ....[21]....
        /*1060*/ 	.word	0xffffffff


	//----- nvinfo : EIATTR_COOP_GROUP_INSTR_OFFSETS
	.align		4
.L_64:
        /*1064*/ 	.byte	0x04, 0x28
        /*1066*/ 	.short	(.L_66 - .L_65)


	//   ....[0]....
.L_65:
        /*1068*/ 	.word	0x00008670


	//   ....[1]....
        /*106c*/ 	.word	0x00008680


	//   ....[2]....
        /*1070*/ 	.word	0x00008690


	//   ....[3]....
        /*1074*/ 	.word	0x000086a0


	//   ....[4]....
        /*1078*/ 	.word	0x000086f0


	//   ....[5]....
        /*107c*/ 	.word	0x00008700


	//   ....[6]....
        /*1080*/ 	.word	0x00008710


	//   ....[7]....
        /*1084*/ 	.word	0x00008720


	//   ....[8]....
        /*1088*/ 	.word	0x00008860


	//   ....[9]....
        /*108c*/ 	.word	0x00008880


	//   ....[10]....
        /*1090*/ 	.word	0x000088a0


	//   ....[11]....
        /*1094*/ 	.word	0x00008d40


	//   ....[12]....
        /*1098*/ 	.word	0x00008d50


	//   ....[13]....
        /*109c*/ 	.word	0x00008d60


	//   ....[14]....
        /*10a0*/ 	.word	0x00008d70


	//   ....[15]....
        /*10a4*/ 	.word	0x00008dc0


	//   ....[16]....
        /*10a8*/ 	.word	0x00008dd0


	//   ....[17]....
        /*10ac*/ 	.word	0x00008de0


	//   ....[18]....
        /*10b0*/ 	.word	0x00008df0


	//   ....[19]....
        /*10b4*/ 	.word	0x00008eb0


	//   ....[20]....
        /*10b8*/ 	.word	0x00008ed0


	//   ....[21]....
        /*10bc*/ 	.word	0x00008ef0


	//----- nvinfo : EIATTR_VRC_CTA_INIT_COUNT
	.align		4
.L_66:
        /*10c0*/ 	.byte	0x02, 0x4a
	.zero		1
	.zero		1


	//----- nvinfo : EIATTR_EXIT_INSTR_OFFSETS
	.align		4
        /*10c4*/ 	.byte	0x04, 0x1c
        /*10c6*/ 	.short	(.L_68 - .L_67)


	//   ....[0]....
.L_67:
        /*10c8*/ 	.word	0x0000d580


	//   ....[1]....
        /*10cc*/ 	.word	0x0000d5b0


	//----- nvinfo : EIATTR_REQNTID
	.align		4
.L_68:
        /*10d0*/ 	.byte	0x04, 0x10
        /*10d2*/ 	.short	(.L_70 - .L_69)
.L_69:
        /*10d4*/ 	.word	0x00000100
        /*10d8*/ 	.word	0x00000001
        /*10dc*/ 	.word	0x00000001


	//----- nvinfo : EIATTR_CBANK_PARAM_SIZE
	.align		4
.L_70:
        /*10e0*/ 	.byte	0x03, 0x19
        /*10e2*/ 	.short	0x0088


	//----- nvinfo : EIATTR_PARAM_CBANK
	.align		4
        /*10e4*/ 	.byte	0x04, 0x0a
        /*10e6*/ 	.short	(.L_72 - .L_71)
	.align		4
.L_71:
        /*10e8*/ 	.word	index@(.nv.constant0.attn_fwd)
        /*10ec*/ 	.short	0x0380
        /*10ee*/ 	.short	0x0088


	//----- nvinfo : EIATTR_SW_WAR
	.align		4
.L_72:
        /*10f0*/ 	.byte	0x04, 0x36
        /*10f2*/ 	.short	(.L_74 - .L_73)
.L_73:
        /*10f4*/ 	.word	0x00000008
.L_74:


//--------------------- .nv.compat                --------------------------
	.section	.nv.compat,"",@"SHT_CUDA_COMPAT_INFO"
	.align	4
        /*0000*/ 	.byte	0x02, 0x02, 0x01, 0x00, 0x02, 0x05, 0x05, 0x00, 0x02, 0x03, 0x00, 0x00, 0x02, 0x06, 0x01, 0x00


//--------------------- .nv.callgraph             --------------------------
	.section	.nv.callgraph,"",@"SHT_CUDA_CALLGRAPH"
	.align	4
	.sectionentsize	8
	.align		4
        /*0000*/ 	.word	0x00000000
	.align		4
        /*0004*/ 	.word	0xffffffff
	.align		4
        /*0008*/ 	.word	0x00000000
	.align		4
        /*000c*/ 	.word	0xfffffffe
	.align		4
        /*0010*/ 	.word	0x00000000
	.align		4
        /*0014*/ 	.word	0xfffffffd
	.align		4
        /*0018*/ 	.word	0x00000000
	.align		4
        /*001c*/ 	.word	0xfffffffc


//--------------------- .nv.constant4             --------------------------
	.section	.nv.constant4,"a",@progbits
	.align	8
	.align		8
.nv.constant4:
        /*0000*/ 	.dword	_$_str


//--------------------- .text.attn_fwd            --------------------------
	.section	.text.attn_fwd,"ax",@progbits
	.align	128
        .global         attn_fwd
        .type           attn_fwd,@function
        .size           attn_fwd,(.L_x_3 - attn_fwd)
        .other          attn_fwd,@"STO_CUDA_ENTRY STV_DEFAULT"
attn_fwd:
.text.attn_fwd:
[----:B------:R-:W0:Y:S01]  /*0000*/  LDC R1, c[0x0][0x37c] ;  /* 0x0000df00ff017b82 */ /* 0x000e220000000800 */
[----:B------:R-:W1:Y:S07]  /*0010*/  S2R R41, SR_TID.X ;  /* 0x0000000000297919 */ /* 0x000e6e0000002100 */
[----:B------:R-:W2:Y:S01]  /*0020*/  S2UR UR7, SR_CTAID.Y ;  /* 0x00000000000779c3 */ /* 0x000ea20000002600 */
[----:B------:R-:W2:Y:S01]  /*0030*/  LDCU.64 UR4, c[0x0][0x3b0] ;  /* 0x00007600ff0477ac */ /* 0x000ea20008000a00 */
[----:B0-----:R-:W-:Y:S01]  /*0040*/  VIADD R1, R1, 0xfffff8d8 ;  /* 0xfffff8d801017836 */ /* 0x001fe20000000000 */
[----:B------:R-:W0:Y:S01]  /*0050*/  S2R R3, SR_CTAID.X ;  /* 0x0000000000037919 */ /* 0x000e220000002500 */
[----:B------:R-:W3:Y:S04]  /*0060*/  LDCU.64 UR10, c[0x0][0x358] ;  /* 0x00006b00ff0a77ac */ /* 0x000ee80008000a00 */
[----:B------:R-:W4:Y:S08]  /*0070*/  LDC R47, c[0x0][0x3b8] ;  /* 0x0000ee00ff2f7b82 */ /* 0x000f300000000800 */
[----:B------:R-:W5:Y:S01]  /*0080*/  LDC.64 R44, c[0x0][0x380] ;  /* 0x0000e000ff2c7b82 */ /* 0x000f620000000a00 */
[----:B--2---:R-:W-:-:S04]  /*0090*/  UIMAD UR4, UR7, UR4, URZ ;  /* 0x00000004070472a4 */ /* 0x004fc8000f8e02ff */
[----:B------:R-:W-:Y:S01]  /*00a0*/  USHF.L.U32 UR6, UR4, 0x1, URZ ;  /* 0x0000000104067899 */ /* 0x000fe200080006ff */
[----:B-1----:R-:W-:Y:S02]  /*00b0*/  LOP3.LUT R252, R41, 0x1f, RZ, 0xc0, !PT ;  /* 0x0000001f29fc7812 */ /* 0x002fe400078ec0ff */
[----:B------:R-:W-:-:S03]  /*00c0*/  SHF.R.U32.HI R2, RZ, 0x5, R41 ;  /* 0x00000005ff027819 */ /* 0x000fc60000011629 */
[----:B0-----:R-:W-:Y:S01]  /*00d0*/  IMAD R252, R3, 0x20, R252 ;  /* 0x0000002003fc7824 */ /* 0x001fe200078e02fc */
[----:B------:R-:W-:-:S03]  /*00e0*/  SGXT.U32 R2, R2, 0x3 ;  /* 0x000000030202781a */ /* 0x000fc60000000000 */
[----:B------:R-:W-:Y:S01]  /*00f0*/  IMAD R0, R252, UR5, RZ ;  /* 0x00000005fc007c24 */ /* 0x000fe2000f8e02ff */
[----:B------:R-:W-:Y:S01]  /*0100*/  UIMAD.WIDE UR4, UR4, 0x2, URZ ;  /* 0x00000002040478a5 */ /* 0x000fe2000f8e02ff */
[----:B----4-:R-:W-:Y:S02]  /*0110*/  IMAD R5, R2, R47, RZ ;  /* 0x0000002f02057224 */ /* 0x010fe400078e02ff */
[C---:B------:R-:W-:Y:S02]  /*0120*/  IMAD.SHL.U32 R3, R0.reuse, 0x2, RZ ;  /* 0x0000000200037824 */ /* 0x040fe400078e00ff */
[----:B------:R-:W-:Y:S01]  /*0130*/  IMAD.HI R0, R0, 0x2, RZ ;  /* 0x0000000200007827 */ /* 0x000fe200078e02ff */
[----:B------:R-:W-:Y:S02]  /*0140*/  LEA R7, R47, R5, 0x3 ;  /* 0x000000052f077211 */ /* 0x000fe400078e18ff */
[----:B-----5:R-:W-:-:S04]  /*0150*/  IADD3 R43, P0, P1, R3, UR6, R44 ;  /* 0x00000006032b7c10 */ /* 0x020fc8000f91e02c */
[----:B------:R-:W-:Y:S01]  /*0160*/  IADD3.X R45, PT, PT, R0, UR5, R45, P0, P1 ;  /* 0x00000005002d7c10 */ /* 0x000fe200087e242d */
[----:B------:R-:W-:Y:S01]  /*0170*/  IMAD R0, R47, 0x8, R7 ;  /* 0x000000082f007824 */ /* 0x000fe200078e0207 */
[-C--:B------:R-:W-:Y:S02]  /*0180*/  LEA R2, P0, R5, R43.reuse, 0x1 ;  /* 0x0000002b05027211 */ /* 0x080fe400078008ff */
[----:B------:R-:W-:Y:S01]  /*0190*/  LEA R4, P1, R7, R43, 0x1 ;  /* 0x0000002b07047211 */ /* 0x000fe200078208ff */
[----:B------:R-:W-:Y:S01]  /*01a0*/  IMAD R9, R47, 0x8, R0 ;  /* 0x000000082f097824 */ /* 0x000fe200078e0200 */
[----:B------:R-:W-:Y:S02]  /*01b0*/  LEA.HI.X.SX32 R3, R5, R45, 0x1, P0 ;  /* 0x0000002d05037211 */ /* 0x000fe400000f0eff */
[C---:B------:R-:W-:Y:S02]  /*01c0*/  LEA R6, P0, R0.reuse, R43, 0x1 ;  /* 0x0000002b00067211 */ /* 0x040fe400078008ff */
[-C--:B------:R-:W-:Y:S01]  /*01d0*/  LEA.HI.X.SX32 R5, R7, R45.reuse, 0x1, P1 ;  /* 0x0000002d07057211 */ /* 0x080fe200008f0eff */
[----:B---3--:R0:W2:Y:S01]  /*01e0*/  LDG.E.U16 R15, desc[UR10][R2.64] ;  /* 0x0000000a020f7981 */ /* 0x0080a2000c1e1500 */
[----:B------:R-:W-:Y:S01]  /*01f0*/  LEA.HI.X.SX32 R7, R0, R45, 0x1, P0 ;  /* 0x0000002d00077211 */ /* 0x000fe200000f0eff */
[----:B------:R-:W-:Y:S01]  /*0200*/  IMAD R0, R47, 0x8, R9 ;  /* 0x000000082f007824 */ /* 0x000fe200078e0209 */
[C---:B------:R-:W-:Y:S01]  /*0210*/  LEA R8, P0, R9.reuse, R43, 0x1 ;  /* 0x0000002b09087211 */ /* 0x040fe200078008ff */
[----:B------:R1:W3:Y:S03]  /*0220*/  LDG.E.U16 R16, desc[UR10][R4.64] ;  /* 0x0000000a04107981 */ /* 0x0002e6000c1e1500 */
[----:B------:R-:W-:Y:S01]  /*0230*/  LEA.HI.X.SX32 R9, R9, R45, 0x1, P0 ;  /* 0x0000002d09097211 */ /* 0x000fe200000f0eff */
[----:B------:R4:W5:Y:S01]  /*0240*/  LDG.E.U16 R17, desc[UR10][R6.64] ;  /* 0x0000000a06117981 */ /* 0x000962000c1e1500 */
[----:B------:R-:W-:-:S02]  /*0250*/  LEA R10, P0, R0, R43, 0x1 ;  /* 0x0000002b000a7211 */ /* 0x000fc400078008ff */
[----:B------:R-:W-:Y:S01]  /*0260*/  LEA R13, R47, R0, 0x3 ;  /* 0x000000002f0d7211 */ /* 0x000fe200078e18ff */
[----:B------:R1:W5:Y:S01]  /*0270*/  LDG.E.U16 R18, desc[UR10][R8.64] ;  /* 0x0000000a08127981 */ /* 0x000362000c1e1500 */
[----:B------:R-:W-:-:S03]  /*0280*/  LEA.HI.X.SX32 R11, R0, R45, 0x1, P0 ;  /* 0x0000002d000b7211 */ /* 0x000fc600000f0eff */
[----:B------:R-:W-:Y:S01]  /*0290*/  IMAD R0, R47, 0x8, R13 ;  /* 0x000000082f007824 */ /* 0x000fe200078e020d */
[-C--:B0-----:R-:W-:Y:S01]  /*02a0*/  LEA R2, P0, R13, R43.reuse, 0x1 ;  /* 0x0000002b0d027211 */ /* 0x081fe200078008ff */
[----:B------:R0:W5:Y:S02]  /*02b0*/  LDG.E.U16 R19, desc[UR10][R10.64] ;  /* 0x0000000a0a137981 */ /* 0x000164000c1e1500 */
[----:B------:R-:W-:Y:S01]  /*02c0*/  IMAD R14, R47, 0x8, R0 ;  /* 0x000000082f0e7824 */ /* 0x000fe200078e0200 */
[C---:B------:R-:W-:Y:S02]  /*02d0*/  LEA R12, P1, R0.reuse, R43, 0x1 ;  /* 0x0000002b000c7211 */ /* 0x040fe400078208ff */
[-C--:B------:R-:W-:Y:S02]  /*02e0*/  LEA.HI.X.SX32 R3, R13, R45.reuse, 0x1, P0 ;  /* 0x0000002d0d037211 */ /* 0x080fe400000f0eff */
[----:B------:R-:W-:Y:S01]  /*02f0*/  LEA.HI.X.SX32 R13, R0, R45, 0x1, P1 ;  /* 0x0000002d000d7211 */ /* 0x000fe200008f0eff */
[----:B------:R-:W-:Y:S01]  /*0300*/  IMAD R0, R47, 0x8, R14 ;  /* 0x000000082f007824 */ /* 0x000fe200078e020e */
[C---:B-1----:R-:W-:Y:S01]  /*0310*/  LEA R4, P0, R14.reuse, R43, 0x1 ;  /* 0x0000002b0e047211 */ /* 0x042fe200078008ff */
[----:B------:R1:W5:Y:S03]  /*0320*/  LDG.E.U16 R20, desc[UR10][R2.64] ;  /* 0x0000000a02147981 */ /* 0x000366000c1e1500 */
[----:B------:R-:W-:Y:S01]  /*0330*/  LEA.HI.X.SX32 R5, R14, R45, 0x1, P0 ;  /* 0x0000002d0e057211 */ /* 0x000fe200000f0eff */
[----:B------:R-:W5:Y:S01]  /*0340*/  LDG.E.U16 R21, desc[UR10][R12.64] ;  /* 0x0000000a0c157981 */ /* 0x000f62000c1e1500 */
[----:B----4-:R-:W-:-:S02]  /*0350*/  LEA R6, P0, R0, R43, 0x1 ;  /* 0x0000002b00067211 */ /* 0x010fc400078008ff */
[----:B------:R-:W-:Y:S01]  /*0360*/  LEA R9, R47, R0, 0x3 ;  /* 0x000000002f097211 */ /* 0x000fe200078e18ff */
[----:B------:R4:W5:Y:S01]  /*0370*/  LDG.E.U16 R22, desc[UR10][R4.64] ;  /* 0x0000000a04167981 */ /* 0x000962000c1e1500 */
[----:B------:R-:W-:-:S03]  /*0380*/  LEA.HI.X.SX32 R7, R0, R45, 0x1, P0 ;  /* 0x0000002d00077211 */ /* 0x000fc600000f0eff */
[----:B------:R-:W-:Y:S01]  /*0390*/  IMAD R0, R47, 0x8, R9 ;  /* 0x000000082f007824 */ /* 0x000fe200078e0209 */
[-C--:B------:R-:W-:Y:S01]  /*03a0*/  LEA R8, P0, R9, R43.reuse, 0x1 ;  /* 0x0000002b09087211 */ /* 0x080fe200078008ff */
[----:B------:R4:W5:Y:S02]  /*03b0*/  LDG.E.U16 R23, desc[UR10][R6.64] ;  /* 0x0000000a06177981 */ /* 0x000964000c1e1500 */
[----:B------:R-:W-:Y:S01]  /*03c0*/  IMAD R14, R47, 0x8, R0 ;  /* 0x000000082f0e7824 */ /* 0x000fe200078e0200 */
[C---:B0-----:R-:W-:Y:S02]  /*03d0*/  LEA R10, P1, R0.reuse, R43, 0x1 ;  /* 0x0000002b000a7211 */ /* 0x041fe400078208ff */
        /* <DEDUP_REMOVED lines=9> */
[----:B------:R1:W4:Y:S01]  /*0470*/  LDG.E.U16 R26, desc[UR10][R2.64] ;  /* 0x0000000a021a7981 */ /* 0x000322000c1e1500 */
[----:B------:R-:W-:-:S03]  /*0480*/  LEA.HI.X.SX32 R5, R0, R45, 0x1, P0 ;  /* 0x0000002d00057211 */ /* 0x000fc600000f0eff */
[----:B------:R-:W-:Y:S01]  /*0490*/  IMAD R0, R47, 0x8, R13 ;  /* 0x000000082f007824 */ /* 0x000fe200078e020d */
[-C--:B------:R-:W-:Y:S01]  /*04a0*/  LEA R6, P0, R13, R43.reuse, 0x1 ;  /* 0x0000002b0d067211 */ /* 0x080fe200078008ff */
[----:B------:R1:W4:Y:S02]  /*04b0*/  LDG.E.U16 R27, desc[UR10][R4.64] ;  /* 0x0000000a041b7981 */ /* 0x000324000c1e1500 */
[----:B------:R-:W-:Y:S01]  /*04c0*/  IMAD R14, R47, 0x8, R0 ;  /* 0x000000082f0e7824 */ /* 0x000fe200078e0200 */
[C---:B------:R-:W-:Y:S02]  /*04d0*/  LEA R12, P1, R0.reuse, R43, 0x1 ;  /* 0x0000002b000c7211 */ /* 0x040fe400078208ff */
[-C--:B------:R-:W-:Y:S02]  /*04e0*/  LEA.HI.X.SX32 R7, R13, R45.reuse, 0x1, P0 ;  /* 0x0000002d0d077211 */ /* 0x080fe400000f0eff */
[----:B------:R-:W-:Y:S01]  /*04f0*/  LEA.HI.X.SX32 R13, R0, R45, 0x1, P1 ;  /* 0x0000002d000d7211 */ /* 0x000fe200008f0eff */
[----:B------:R-:W-:Y:S01]  /*0500*/  IMAD R0, R47, 0x8, R14 ;  /* 0x000000082f007824 */ /* 0x000fe200078e020e */
[C---:B0-----:R-:W-:Y:S01]  /*0510*/  LEA R8, P0, R14.reuse, R43, 0x1 ;  /* 0x0000002b0e087211 */ /* 0x041fe200078008ff */
[----:B------:R0:W4:Y:S03]  /*0520*/  LDG.E.U16 R28, desc[UR10][R6.64] ;  /* 0x0000000a061c7981 */ /* 0x000126000c1e1500 */
[----:B------:R-:W-:Y:S01]  /*0530*/  LEA.HI.X.SX32 R9, R14, R45, 0x1, P0 ;  /* 0x0000002d0e097211 */ /* 0x000fe200000f0eff */
[----:B------:R-:W4:Y:S01]  /*0540*/  LDG.E.U16 R29, desc[UR10][R12.64] ;  /* 0x0000000a0c1d7981 */ /* 0x000f22000c1e1500 */
[----:B-1----:R-:W-:-:S02]  /*0550*/  LEA R2, P0, R0, R43, 0x1 ;  /* 0x0000002b00027211 */ /* 0x002fc400078008ff */
        /* <DEDUP_REMOVED lines=30> */
[----:B------:R0:W4:Y:S01]  /*0740*/  LDG.E.U16 R37, desc[UR10][R12.64] ;  /* 0x0000000a0c257981 */ /* 0x000122000c1e1500 */
        /* <DEDUP_REMOVED lines=11> */
[C---:B------:R-:W-:Y:S01]  /*0800*/  IMAD R0, R47.reuse, 0x8, R14 ;  /* 0x000000082f007824 */ /* 0x040fe200078e020e */
[C---:B0-----:R-:W-:Y:S01]  /*0810*/  LEA R2, P0, R14.reuse, R43, 0x1 ;  /* 0x0000002b0e027211 */ /* 0x041fe200078008ff */
[----:B------:R0:W4:Y:S03]  /*0820*/  LDG.E.U16 R40, desc[UR10][R8.64] ;  /* 0x0000000a08287981 */ /* 0x000126000c1e1500 */
[----:B------:R-:W-:Y:S01]  /*0830*/  LEA R13, R47, R0, 0x3 ;  /* 0x000000002f0d7211 */ /* 0x000fe200078e18ff */
[----:B------:R-:W4:Y:S01]  /*0840*/  LDG.E.U16 R10, desc[UR10][R10.64] ;  /* 0x0000000a0a0a7981 */ /* 0x000f22000c1e1500 */
[----:B------:R-:W-:-:S02]  /*0850*/  LEA.HI.X.SX32 R3, R14, R45, 0x1, P0 ;  /* 0x0000002d0e037211 */ /* 0x000fc400000f0eff */
[C---:B-1----:R-:W-:Y:S01]  /*0860*/  LEA R4, P0, R0.reuse, R43, 0x1 ;  /* 0x0000002b00047211 */ /* 0x042fe200078008ff */
[C---:B------:R-:W-:Y:S02]  /*0870*/  IMAD R14, R47.reuse, 0x8, R13 ;  /* 0x000000082f0e7824 */ /* 0x040fe400078e020d */
[----:B------:R1:W4:Y:S01]  /*0880*/  LDG.E.U16 R2, desc[UR10][R2.64] ;  /* 0x0000000a02027981 */ /* 0x000322000c1e1500 */
[----:B------:R-:W-:Y:S01]  /*0890*/  LEA.HI.X.SX32 R5, R0, R45, 0x1, P0 ;  /* 0x0000002d00057211 */ /* 0x000fe200000f0eff */
[----:B------:R-:W-:Y:S01]  /*08a0*/  IMAD R0, R47, 0x8, R14 ;  /* 0x000000082f007824 */ /* 0x000fe200078e020e */
[CC--:B------:R-:W-:Y:S02]  /*08b0*/  LEA R6, P0, R13.reuse, R43.reuse, 0x1 ;  /* 0x0000002b0d067211 */ /* 0x0c0fe400078008ff */
[----:B------:R-:W-:Y:S01]  /*08c0*/  LEA R12, P1, R14, R43, 0x1 ;  /* 0x0000002b0e0c7211 */ /* 0x000fe200078208ff */
[----:B------:R1:W4:Y:S01]  /*08d0*/  LDG.E.U16 R4, desc[UR10][R4.64] ;  /* 0x0000000a04047981 */ /* 0x000322000c1e1500 */
[----:B------:R-:W-:-:S02]  /*08e0*/  LEA.HI.X.SX32 R7, R13, R45, 0x1, P0 ;  /* 0x0000002d0d077211 */ /* 0x000fc400000f0eff */
[----:B0-----:R-:W-:Y:S02]  /*08f0*/  LEA R8, P0, R0, R43, 0x1 ;  /* 0x0000002b00087211 */ /* 0x001fe400078008ff */
[-C--:B------:R-:W-:Y:S01]  /*0900*/  LEA.HI.X.SX32 R13, R14, R45.reuse, 0x1, P1 ;  /* 0x0000002d0e0d7211 */ /* 0x080fe200008f0eff */
[----:B------:R0:W4:Y:S01]  /*0910*/  LDG.E.U16 R11, desc[UR10][R6.64] ;  /* 0x0000000a060b7981 */ /* 0x000122000c1e1500 */
[----:B------:R-:W-:-:S03]  /*0920*/  LEA.HI.X.SX32 R9, R0, R45, 0x1, P0 ;  /* 0x0000002d00097211 */ /* 0x000fc600000f0eff */
[----:B------:R-:W4:Y:S04]  /*0930*/  LDG.E.U16 R12, desc[UR10][R12.64] ;  /* 0x0000000a0c0c7981 */ /* 0x000f28000c1e1500 */
[----:B------:R0:W4:Y:S01]  /*0940*/  LDG.E.U16 R9, desc[UR10][R8.64] ;  /* 0x0000000a08097981 */ /* 0x000122000c1e1500 */
[----:B------:R-:W0:Y:S01]  /*0950*/  S2UR UR6, SR_CgaCtaId ;  /* 0x00000000000679c3 */ /* 0x000e220000008800 */
[C---:B-1----:R-:W-:Y:S02]  /*0960*/  LOP3.LUT R3, R41.reuse, 0xc0, RZ, 0xc0, !PT ;  /* 0x000000c029037812 */ /* 0x042fe400078ec0ff */
[----:B------:R-:W-:Y:S01]  /*0970*/  LOP3.LUT R0, R41, 0xff, RZ, 0xc0, !PT ;  /* 0x000000ff29007812 */ /* 0x000fe200078ec0ff */
[----:B------:R-:W-:Y:S01]  /*0980*/  UMOV UR4, 0x400 ;  /* 0x0000040000047882 */ /* 0x000fe20000000000 */
[----:B------:R-:W-:-:S03]  /*0990*/  SHF.R.U32.HI R14, RZ, 0x2, R3 ;  /* 0x00000002ff0e7819 */ /* 0x000fc60000011603 */
[----:B------:R-:W-:-:S05]  /*09a0*/  IMAD.SHL.U32 R3, R0, 0x2, RZ ;  /* 0x0000000200037824 */ /* 0x000fca00078e00ff */
[----:B------:R-:W-:Y:S01]  /*09b0*/  LOP3.LUT R3, R3, R14, RZ, 0x3c, !PT ;  /* 0x0000000e03037212 */ /* 0x000fe200078e3cff */
[----:B0-----:R-:W-:Y:S01]  /*09c0*/  ULEA UR6, UR6, UR4, 0x18 ;  /* 0x0000000406067291 */ /* 0x001fe2000f8ec0ff */
[----:B------:R-:W0:Y:S01]  /*09d0*/  LDCU UR4, c[0x0][0x3f0] ;  /* 0x00007e00ff0477ac */ /* 0x000e220008000800 */
[----:B------:R-:W-:Y:S01]  /*09e0*/  MOV R5, 0xff800000 ;  /* 0xff80000000057802 */ /* 0x000fe20000000f00 */
[----:B------:R-:W-:Y:S01]  /*09f0*/  IMAD.MOV.U32 R6, RZ, RZ, -0x800000 ;  /* 0xff800000ff067424 */ /* 0x000fe200078e00ff */
[----:B------:R-:W-:Y:S01]  /*0a00*/  MOV R122, 0x3f800000 ;  /* 0x3f800000007a7802 */ /* 0x000fe20000000f00 */
[----:B------:R-:W-:Y:S01]  /*0a10*/  IMAD.MOV.U32 R7, RZ, RZ, -0x800000 ;  /* 0xff800000ff077424 */ /* 0x000fe200078e00ff */
[----:B------:R-:W-:Y:S01]  /*0a20*/  CS2R R76, SRZ ;  /* 0x00000000004c7805 */ /* 0x000fe2000001ff00 */
[----:B------:R-:W-:Y:S01]  /*0a30*/  IMAD.MOV.U32 R8, RZ, RZ, -0x800000 ;  /* 0xff800000ff087424 */ /* 0x000fe200078e00ff */
[----:B------:R-:W-:Y:S01]  /*0a40*/  CS2R R78, SRZ ;  /* 0x00000000004e7805 */ /* 0x000fe2000001ff00 */
[----:B0-----:R-:W-:Y:S01]  /*0a50*/  UISETP.GE.AND UP0, UPT, UR4, 0x1, UPT ;  /* 0x000000010400788c */ /* 0x001fe2000bf06270 */
[----:B------:R-:W-:Y:S01]  /*0a60*/  IMAD.MOV.U32 R123, RZ, RZ, 0x3f800000 ;  /* 0x3f800000ff7b7424 */ /* 0x000fe200078e00ff */
[----:B------:R-:W-:Y:S01]  /*0a70*/  CS2R R56, SRZ ;  /* 0x0000000000387805 */ /* 0x000fe2000001ff00 */
[----:B------:R-:W-:Y:S01]  /*0a80*/  IMAD.MOV.U32 R156, RZ, RZ, 0x3f800000 ;  /* 0x3f800000ff9c7424 */ /* 0x000fe200078e00ff */
[----:B------:R-:W-:Y:S01]  /*0a90*/  CS2R R58, SRZ ;  /* 0x00000000003a7805 */ /* 0x000fe2000001ff00 */
[----:B------:R-:W-:Y:S01]  /*0aa0*/  IMAD.MOV.U32 R157, RZ, RZ, 0x3f800000 ;  /* 0x3f800000ff9d7424 */ /* 0x000fe200078e00ff */
[----:B------:R-:W-:-:S02]  /*0ab0*/  CS2R R68, SRZ ;  /* 0x0000000000447805 */ /* 0x000fc4000001ff00 */
[----:B------:R-:W-:Y:S02]  /*0ac0*/  CS2R R70, SRZ ;  /* 0x0000000000467805 */ /* 0x000fe4000001ff00 */
[----:B------:R-:W-:Y:S02]  /*0ad0*/  CS2R R64, SRZ ;  /* 0x0000000000407805 */ /* 0x000fe4000001ff00 */
[----:B------:R-:W-:Y:S02]  /*0ae0*/  CS2R R66, SRZ ;  /* 0x0000000000427805 */ /* 0x000fe4000001ff00 */
[----:B------:R-:W-:Y:S02]  /*0af0*/  CS2R R72, SRZ ;  /* 0x0000000000487805 */ /* 0x000fe4000001ff00 */
[----:B------:R-:W-:Y:S02]  /*0b00*/  CS2R R74, SRZ ;  /* 0x00000000004a7805 */ /* 0x000fe4000001ff00 */
[----:B------:R-:W-:-:S02]  /*0b10*/  CS2R R84, SRZ ;  /* 0x0000000000547805 */ /* 0x000fc4000001ff00 */
[----:B------:R-:W-:Y:S02]  /*0b20*/  CS2R R86, SRZ ;  /* 0x0000000000567805 */ /* 0x000fe4000001ff00 */
[----:B------:R-:W-:Y:S02]  /*0b30*/  CS2R R60, SRZ ;  /* 0x00000000003c7805 */ /* 0x000fe4000001ff00 */
[----:B------:R-:W-:Y:S02]  /*0b40*/  CS2R R62, SRZ ;  /* 0x00000000003e7805 */ /* 0x000fe4000001ff00 */
[----:B------:R-:W-:Y:S02]  /*0b50*/  CS2R R80, SRZ ;  /* 0x0000000000507805 */ /* 0x000fe4000001ff00 */
[----:B------:R-:W-:Y:S01]  /*0b60*/  CS2R R82, SRZ ;  /* 0x0000000000527805 */ /* 0x000fe2000001ff00 */
[----:B--2---:R0:W-:Y:S04]  /*0b70*/  STS.U16 [R3+UR6+0x10000], R15 ;  /* 0x0100000f03007988 */ /* 0x0041e80008000406 */
[----:B---3--:R0:W-:Y:S04]  /*0b80*/  STS.U16 [R3+UR6+0x10200], R16 ;  /* 0x0102001003007988 */ /* 0x0081e80008000406 */
[----:B-----5:R0:W-:Y:S04]  /*0b90*/  STS.U16 [R3+UR6+0x10400], R17 ;  /* 0x0104001103007988 */ /* 0x0201e80008000406 */
[----:B------:R0:W-:Y:S04]  /*0ba0*/  STS.U16 [R3+UR6+0x10600], R18 ;  /* 0x0106001203007988 */ /* 0x0001e80008000406 */
[----:B------:R0:W-:Y:S04]  /*0bb0*/  STS.U16 [R3+UR6+0x10800], R19 ;  /* 0x0108001303007988 */ /* 0x0001e80008000406 */
[----:B------:R0:W-:Y:S04]  /*0bc0*/  STS.U16 [R3+UR6+0x10a00], R20 ;  /* 0x010a001403007988 */ /* 0x0001e80008000406 */
[----:B------:R0:W-:Y:S04]  /*0bd0*/  STS.U16 [R3+UR6+0x10c00], R21 ;  /* 0x010c001503007988 */ /* 0x0001e80008000406 */
[----:B------:R0:W-:Y:S04]  /*0be0*/  STS.U16 [R3+UR6+0x10e00], R22 ;  /* 0x010e001603007988 */ /* 0x0001e80008000406 */
[----:B------:R0:W-:Y:S04]  /*0bf0*/  STS.U16 [R3+UR6+0x11000], R23 ;  /* 0x0110001703007988 */ /* 0x0001e80008000406 */
[----:B------:R0:W-:Y:S04]  /*0c00*/  STS.U16 [R3+UR6+0x11200], R24 ;  /* 0x0112001803007988 */ /* 0x0001e80008000406 */
[----:B------:R0:W-:Y:S04]  /*0c10*/  STS.U16 [R3+UR6+0x11400], R25 ;  /* 0x0114001903007988 */ /* 0x0001e80008000406 */
[----:B----4-:R0:W-:Y:S04]  /*0c20*/  STS.U16 [R3+UR6+0x11600], R26 ;  /* 0x0116001a03007988 */ /* 0x0101e80008000406 */
        /* <DEDUP_REMOVED lines=19> */
[----:B------:R0:W-:Y:S01]  /*0d60*/  STS.U16 [R3+UR6+0x13e00], R9 ;  /* 0x013e000903007988 */ /* 0x0001e20008000406 */
[----:B------:R-:W-:Y:S05]  /*0d70*/  BRA.U !UP0, `(.L_x_0) ;  /* 0x000000a908c47547 */ /* 0x000fea000b800000 */
[----:B0-----:R-:W0:Y:S01]  /*0d80*/  LDC.64 R2, c[0x0][0x3c0] ;  /* 0x0000f000ff027b82 */ /* 0x001e220000000a00 */
[----:B------:R-:W1:Y:S01]  /*0d90*/  LDCU UR8, c[0x0][0x3c8] ;  /* 0x00007900ff0877ac */ /* 0x000e620008000800 */
[----:B------:R-:W2:Y:S06]  /*0da0*/  LDCU.64 UR12, c[0x0][0x388] ;  /* 0x00007100ff0c77ac */ /* 0x000eac0008000a00 */
[----:B------:R-:W3:Y:S01]  /*0db0*/  LDC R4, c[0x0][0x3d8] ;  /* 0x0000f600ff047b82 */ /* 0x000ee20000000800 */
[----:B------:R-:W4:Y:S01]  /*0dc0*/  LDCU.64 UR4, c[0x0][0x3d0] ;  /* 0x00007a00ff0477ac */ /* 0x000f220008000a00 */
[----:B------:R-:W0:Y:S06]  /*0dd0*/  LDCU UR9, c[0x0][0x3a8] ;  /* 0x00007500ff0977ac */ /* 0x000e2c0008000800 */
[----:B------:R-:W5:Y:S01]  /*0de0*/  LDC.64 R214, c[0x0][0x390] ;  /* 0x0000e400ffd67b82 */ /* 0x000f620000000a00 */
[----:B-1----:R-:W-:-:S04]  /*0df0*/  IMAD R0, R0, UR8, RZ ;  /* 0x0000000800007c24 */ /* 0x002fc8000f8e02ff */
[C---:B------:R-:W-:Y:S01]  /*0e00*/  IMAD.HI R5, R0.reuse, 0x2, RZ ;  /* 0x0000000200057827 */ /* 0x040fe200078e02ff */
[----:B------:R-:W-:Y:S02]  /*0e10*/  SHF.L.U32 R125, R0, 0x1, RZ ;  /* 0x00000001007d7819 */ /* 0x000fe400000006ff */
[----:B------:R-:W1:Y:S01]  /*0e20*/  LDC R6, c[0x0][0x3d8] ;  /* 0x0000f600ff067b82 */ /* 0x000e620000000800 */
[----:B------:R-:W-:Y:S01]  /*0e30*/  LOP3.LUT R0, R41, 0x7f, RZ, 0xc0, !PT ;  /* 0x0000007f29007812 */ /* 0x000fe200078ec0ff */
[----:B0-----:R-:W-:Y:S01]  /*0e40*/  IMAD R2, R2, UR7, RZ ;  /* 0x0000000702027c24 */ /* 0x001fe2000f8e02ff */
[----:B----4-:R-:W-:Y:S01]  /*0e50*/  UIMAD UR4, UR7, UR4, URZ ;  /* 0x00000004070472a4 */ /* 0x010fe2000f8e02ff */
[C---:B------:R-:W-:Y:S01]  /*0e60*/  IMAD.SHL.U32 R127, R3.reuse, 0x2, RZ ;  /* 0x00000002037f7824 */ /* 0x040fe200078e00ff */
[C---:B------:R-:W-:Y:S01]  /*0e70*/  SHF.L.U32 R129, R3.reuse, 0x2, RZ ;  /* 0x0000000203817819 */ /* 0x040fe200000006ff */
[C---:B------:R-:W-:Y:S01]  /*0e80*/  IMAD.SHL.U32 R124, R2.reuse, 0x2, RZ ;  /* 0x00000002027c7824 */ /* 0x040fe200078e00ff */
[----:B------:R-:W-:Y:S01]  /*0e90*/  USHF.L.U32 UR8, UR4, 0x1, URZ ;  /* 0x0000000104087899 */ /* 0x000fe200080006ff */
[----:B------:R-:W-:Y:S01]  /*0ea0*/  IMAD.HI R2, R2, 0x2, RZ ;  /* 0x0000000202027827 */ /* 0x000fe200078e02ff */
[----:B------:R-:W-:Y:S01]  /*0eb0*/  SHF.L.U32 R137, R3, 0x6, RZ ;  /* 0x0000000603897819 */ /* 0x000fe200000006ff */
[----:B------:R-:W0:Y:S01]  /*0ec0*/  LDC R8, c[0x0][0x3d8] ;  /* 0x0000f600ff087b82 */ /* 0x000e220000000800 */
[----:B--2---:R-:W-:Y:S01]  /*0ed0*/  IADD3 R124, P0, P1, R125, UR12, R124 ;  /* 0x0000000c7d7c7c10 */ /* 0x004fe2000f91e07c */
[----:B------:R-:W-:Y:S01]  /*0ee0*/  IMAD.SHL.U32 R131, R3, 0x8, RZ ;  /* 0x0000000803837824 */ /* 0x000fe200078e00ff */
[----:B------:R-:W2:Y:S01]  /*0ef0*/  LDCU UR12, c[0x0][0x3f0] ;  /* 0x00007e00ff0c77ac */ /* 0x000ea20008000800 */
[----:B------:R-:W-:Y:S01]  /*0f00*/  IMAD R0, R0, UR5, RZ ;  /* 0x0000000500007c24 */ /* 0x000fe2000f8e02ff */
[----:B------:R-:W-:Y:S01]  /*0f10*/  IADD3.X R125, PT, PT, R5, UR13, R2, P0, P1 ;  /* 0x0000000d057d7c10 */ /* 0x000fe200087e2402 */
[C---:B------:R-:W-:Y:S01]  /*0f20*/  IMAD.SHL.U32 R133, R3.reuse, 0x10, RZ ;  /* 0x0000001003857824 */ /* 0x040fe200078e00ff */
[----:B------:R-:W-:Y:S01]  /*0f30*/  SHF.R.U32.HI R2, RZ, 0x7, R41 ;  /* 0x00000007ff027819 */ /* 0x000fe20000011629 */
[----:B------:R-:W-:Y:S01]  /*0f40*/  IMAD.SHL.U32 R5, R0, 0x2, RZ ;  /* 0x0000000200057824 */ /* 0x000fe200078e00ff */
[CC--:B------:R-:W-:Y:S01]  /*0f50*/  LEA RZ, P4, R3.reuse, R124.reuse, 0x2 ;  /* 0x0000007c03ff7211 */ /* 0x0c0fe200078810ff */
[C---:B------:R-:W-:Y:S01]  /*0f60*/  IMAD.SHL.U32 R135, R3.reuse, 0x20, RZ ;  /* 0x0000002003877824 */ /* 0x040fe200078e00ff */
[----:B------:R-:W-:Y:S01]  /*0f70*/  SGXT.U32 R2, R2, 0x1 ;  /* 0x000000010202781a */ /* 0x000fe20000000000 */
[----:B------:R-:W-:Y:S01]  /*0f80*/  IMAD R141, R3, 0x42, RZ ;  /* 0x00000042038d7824 */ /* 0x000fe200078e02ff */
[----:B------:R-:W-:Y:S01]  /*0f90*/  IADD3 R12, P3, PT, R127, R124, RZ ;  /* 0x0000007c7f0c7210 */ /* 0x000fe20007f7e0ff */
[----:B------:R-:W-:Y:S01]  /*0fa0*/  IMAD R11, R3, 0x86, RZ ;  /* 0x00000086030b7824 */ /* 0x000fe200078e02ff */
[-C--:B------:R-:W-:Y:S01]  /*0fb0*/  LEA.HI.X.SX32 R127, R127, R125.reuse, 0x1, P4 ;  /* 0x0000007d7f7f7211 */ /* 0x080fe200020f0eff */
[----:B---3--:R-:W-:Y:S01]  /*0fc0*/  IMAD R43, R2, R4, RZ ;  /* 0x00000004022b7224 */ /* 0x008fe200078e02ff */
[-C--:B------:R-:W-:Y:S01]  /*0fd0*/  LEA RZ, P4, R3, R124.reuse, 0x4 ;  /* 0x0000007c03ff7211 */ /* 0x080fe200078820ff */
[----:B------:R-:W3:Y:S01]  /*0fe0*/  LDC R2, c[0x0][0x3d8] ;  /* 0x0000f600ff027b82 */ /* 0x000ee20000000800 */
[----:B-----5:R-:W-:Y:S01]  /*0ff0*/  IADD3 R214, P0, P1, R5, UR8, R214 ;  /* 0x0000000805d67c10 */ /* 0x020fe2000f91e0d6 */
[C---:B------:R-:W-:Y:S01]  /*1000*/  IMAD R93, R4.reuse, 0x2, R43 ;  /* 0x00000002045d7824 */ /* 0x040fe200078e022b */
[-C--:B------:R-:W-:Y:S01]  /*1010*/  LEA.HI.X.SX32 R131, R131, R125.reuse, 0x1, P4 ;  /* 0x0000007d83837211 */ /* 0x080fe200020f0eff */
[C---:B------:R-:W-:Y:S01]  /*1020*/  IMAD R5, R3.reuse, 0x88, RZ ;  /* 0x0000008803057824 */ /* 0x040fe200078e02ff */
[CC--:B------:R-:W-:Y:S01]  /*1030*/  LEA RZ, P4, R3.reuse, R124.reuse, 0x5 ;  /* 0x0000007c03ff7211 */ /* 0x0c0fe200078828ff */
[C---:B------:R-:W-:Y:S01]  /*1040*/  IMAD R95, R4.reuse, 0x2, R93 ;  /* 0x00000002045f7824 */ /* 0x040fe200078e025d */
[-C--:B------:R-:W-:Y:S01]  /*1050*/  LEA.HI.X.SX32 R13, R3, R125.reuse, 0x1, P3 ;  /* 0x0000007d030d7211 */ /* 0x080fe200018f0eff */
[----:B------:R-:W4:Y:S01]  /*1060*/  LDC R14, c[0x0][0x3d8] ;  /* 0x0000f600ff0e7b82 */ /* 0x000f220000000800 */
[----:B------:R-:W-:Y:S01]  /*1070*/  LEA.HI.X.SX32 R133, R133, R125, 0x1, P4 ;  /* 0x0000007d85857211 */ /* 0x000fe200020f0eff */
[C---:B------:R-:W-:Y:S01]  /*1080*/  IMAD R97, R4.reuse, 0x2, R95 ;  /* 0x0000000204617824 */ /* 0x040fe200078e025f */
[CC--:B------:R-:W-:Y:S01]  /*1090*/  LEA RZ, P4, R3.reuse, R124.reuse, 0x6 ;  /* 0x0000007c03ff7211 */ /* 0x0c0fe200078830ff */
[----:B------:R5:W-:Y:S01]  /*10a0*/  STL.64 [R1+0x720], R12 ;  /* 0x0007200c01007387 */ /* 0x000be20000100a00 */
[CC--:B------:R-:W-:Y:S01]  /*10b0*/  LEA RZ, P3, R3.reuse, R124.reuse, 0x3 ;  /* 0x0000007c03ff7211 */ /* 0x0c0fe200078618ff */
[----:B------:R-:W-:Y:S01]  /*10c0*/  IMAD R143, R3, 0x43, RZ ;  /* 0x00000043038f7824 */ /* 0x000fe200078e02ff */
[C---:B------:R-:W-:Y:S01]  /*10d0*/  LEA R99, R4.reuse, R97, 0x1 ;  /* 0x0000006104637211 */ /* 0x040fe200078e08ff */
[----:B------:R-:W0:Y:S01]  /*10e0*/  LDC R16, c[0x0][0x3d8] ;  /* 0x0000f600ff107b82 */ /* 0x000e220000000800 */
[-C--:B------:R-:W-:Y:S01]  /*10f0*/  LEA.HI.X.SX32 R135, R135, R125.reuse, 0x1, P4 ;  /* 0x0000007d87877211 */ /* 0x080fe200020f0eff */
[C---:B------:R-:W-:Y:S01]  /*1100*/  IMAD R37, R3.reuse, 0x22, RZ ;  /* 0x0000002203257824 */ /* 0x040fe200078e02ff */
[-C--:B------:R-:W-:Y:S01]  /*1110*/  LEA RZ, P4, R3, R124.reuse, 0x7 ;  /* 0x0000007c03ff7211 */ /* 0x080fe200078838ff */
[C---:B------:R-:W-:Y:S01]  /*1120*/  IMAD R101, R4.reuse, 0x2, R99 ;  /* 0x0000000204657824 */ /* 0x040fe200078e0263 */
[-C--:B------:R-:W-:Y:S01]  /*1130*/  LEA.HI.X.SX32 R129, R129, R125.reuse, 0x1, P3 ;  /* 0x0000007d81817211 */ /* 0x080fe200018f0eff */
[----:B------:R-:W-:Y:S01]  /*1140*/  IMAD R31, R3, 0x11, RZ ;  /* 0x00000011031f7824 */ /* 0x000fe200078e02ff */
[-C--:B------:R-:W-:Y:S01]  /*1150*/  IADD3 RZ, P3, PT, R5, R124.reuse, RZ ;  /* 0x0000007c05ff7210 */ /* 0x080fe20007f7e0ff */
[C---:B------:R-:W-:Y:S01]  /*1160*/  IMAD R157, R4.reuse, 0x2, R101 ;  /* 0x00000002049d7824 */ /* 0x040fe200078e0265 */
[-C--:B------:R-:W-:Y:S01]  /*1170*/  LEA.HI.X.SX32 R137, R137, R125.reuse, 0x1, P4 ;  /* 0x0000007d89897211 */ /* 0x080fe200020f0eff */
[----:B------:R-:W-:Y:S01]  /*1180*/  IMAD R5, R3, 0x21, RZ ;  /* 0x0000002103057824 */ /* 0x000fe200078e02ff */
[-C--:B------:R-:W-:Y:S01]  /*1190*/  IADD3 R10, P4, PT, R141, R124.reuse, RZ ;  /* 0x0000007c8d0a7210 */ /* 0x080fe20007f9e0ff */
[C---:B------:R-:W-:Y:S01]  /*11a0*/  IMAD R159, R4.reuse, 0x2, R157 ;  /* 0x00000002049f7824 */ /* 0x040fe200078e029d */
[-C--:B------:R-:W-:Y:S01]  /*11b0*/  IADD3 RZ, P2, PT, R11, R124.reuse, RZ ;  /* 0x0000007c0bff7210 */ /* 0x080fe20007f5e0ff */
[----:B-----5:R-:W5:Y:S01]  /*11c0*/  LDC R12, c[0x0][0x3d8] ;  /* 0x0000f600ff0c7b82 */ /* 0x020f620000000800 */
[----:B------:R-:W-:Y:S01]  /*11d0*/  LEA.HI.X.SX32 R11, R5, R125, 0x1, P4 ;  /* 0x0000007d050b7211 */ /* 0x000fe200020f0eff */
[C---:B------:R-:W-:Y:S01]  /*11e0*/  IMAD R145, R3.reuse, 0x44, RZ ;  /* 0x0000004403917824 */ /* 0x040fe200078e02ff */
[C---:B------:R-:W-:Y:S01]  /*11f0*/  LEA R161, R4.reuse, R159, 0x1 ;  /* 0x0000009f04a17211 */ /* 0x040fe200078e08ff */
[----:B------:R-:W-:Y:S01]  /*1200*/  IMAD R7, R3, 0x82, RZ ;  /* 0x0000008203077824 */ /* 0x000fe200078e02ff */
[-C--:B------:R-:W-:Y:S01]  /*1210*/  LEA.HI.X.SX32 R143, R143, R125.reuse, 0x1, P2 ;  /* 0x0000007d8f8f7211 */ /* 0x080fe200010f0eff */
[----:B------:R1:W-:Y:S01]  /*1220*/  STL.64 [R1+0x710], R10 ;  /* 0x0007100a01007387 */ /* 0x0003e20000100a00 */
[-C--:B------:R-:W-:Y:S01]  /*1230*/  IADD3 R176, P2, PT, R37, R124.reuse, RZ ;  /* 0x0000007c25b07210 */ /* 0x080fe20007f5e0ff */
[C---:B------:R-:W-:Y:S01]  /*1240*/  IMAD R163, R4.reuse, 0x2, R161 ;  /* 0x0000000204a37824 */ /* 0x040fe200078e02a1 */
[----:B------:R-:W2:Y:S01]  /*1250*/  LDC R18, c[0x0][0x3d8] ;  /* 0x0000f600ff127b82 */ /* 0x000ea20000000800 */
[----:B------:R-:W-:Y:S01]  /*1260*/  UIMAD.WIDE UR4, UR4, 0x2, URZ ;  /* 0x00000002040478a5 */ /* 0x000fe2000f8e02ff */
[----:B------:R-:W-:Y:S01]  /*1270*/  LEA.HI.X.SX32 R177, R31, R125, 0x1, P2 ;  /* 0x0000007d1fb17211 */ /* 0x000fe200010f0eff */
[----:B------:R-:W-:Y:S01]  /*1280*/  IMAD R165, R4, 0x2, R163 ;  /* 0x0000000204a57824 */ /* 0x000fe200078e02a3 */
[----:B------:R-:W-:Y:S01]  /*1290*/  IADD3 RZ, P6, PT, R7, R124, RZ ;  /* 0x0000007c07ff7210 */ /* 0x000fe20007fde0ff */
[----:B------:R-:W-:-:S02]  /*12a0*/  IMAD R148, R3, 0x46, RZ ;  /* 0x0000004603947824 */ /* 0x000fc400078e02ff */
[----:B------:R-:W-:Y:S01]  /*12b0*/  IMAD R167, R4, 0x2, R165 ;  /* 0x0000000204a77824 */ /* 0x000fe200078e02a5 */
[----:B------:R-:W2:Y:S01]  /*12c0*/  LDC R20, c[0x0][0x3d8] ;  /* 0x0000f600ff147b82 */ /* 0x000ea20000000800 */
[----:B------:R-:W-:Y:S01]  /*12d0*/  IMAD.HI R0, R0, 0x2, RZ ;  /* 0x0000000200007827 */ /* 0x000fe200078e02ff */
[----:B------:R0:W-:Y:S01]  /*12e0*/  STL.64 [R1+0x718], R176 ;  /* 0x000718b001007387 */ /* 0x0001e20000100a00 */
[----:B------:R-:W-:Y:S01]  /*12f0*/  UMOV UR4, URZ ;  /* 0x000000ff00047c82 */ /* 0x000fe20008000000 */
[----:B------:R-:W-:Y:S01]  /*1300*/  LEA R169, R4, R167, 0x1 ;  /* 0x000000a704a97211 */ /* 0x000fe200078e08ff */
[C---:B------:R-:W-:Y:S01]  /*1310*/  IMAD R139, R3.reuse, 0x41, RZ ;  /* 0x00000041038b7824 */ /* 0x040fe200078e02ff */
[----:B------:R-:W-:Y:S01]  /*1320*/  IADD3.X R0, PT, PT, R0, UR5, R215, P0, P1 ;  /* 0x0000000500007c10 */ /* 0x000fe200087e24d7 */
[----:B------:R-:W-:Y:S01]  /*1330*/  IMAD R31, R3, 0x23, RZ ;  /* 0x00000023031f7824 */ /* 0x000fe200078e02ff */
[----:B-1----:R-:W1:Y:S01]  /*1340*/  LDC R10, c[0x0][0x3d8] ;  /* 0x0000f600ff0a7b82 */ /* 0x002e620000000800 */
[----:B------:R-:W-:Y:S01]  /*1350*/  IMAD R171, R4, 0x2, R169 ;  /* 0x0000000204ab7824 */ /* 0x000fe200078e02a9 */
[----:B------:R-:W-:Y:S01]  /*1360*/  LEA.HI.X.SX32 R139, R139, R125, 0x1, P6 ;  /* 0x0000007d8b8b7211 */ /* 0x000fe200030f0eff */
[----:B------:R-:W-:Y:S01]  /*1370*/  IMAD R7, R3, 0x8a, RZ ;  /* 0x0000008a03077824 */ /* 0x000fe200078e02ff */
[C---:B------:R-:W-:Y:S01]  /*1380*/  LOP3.LUT P0, RZ, R41.reuse, 0x7, RZ, 0xc0, !PT ;  /* 0x0000000729ff7812 */ /* 0x040fe2000780c0ff */
[----:B---3--:R-:W-:Y:S01]  /*1390*/  IMAD R173, R2, 0x2, R171 ;  /* 0x0000000202ad7824 */ /* 0x008fe200078e02ab */
[----:B------:R-:W-:Y:S01]  /*13a0*/  LOP3.LUT P1, RZ, R41, 0x3, RZ, 0xc0, !PT ;  /* 0x0000000329ff7812 */ /* 0x000fe2000782c0ff */
[----:B------:R-:W-:Y:S01]  /*13b0*/  IMAD R147, R3, 0x45, RZ ;  /* 0x0000004503937824 */ /* 0x000fe200078e02ff */
[----:B------:R-:W3:Y:S01]  /*13c0*/  LDC R22, c[0x0][0x3d8] ;  /* 0x0000f600ff167b82 */ /* 0x000ee20000000800 */
[----:B------:R-:W-:Y:S01]  /*13d0*/  IMAD R175, R6, 0x2, R173 ;  /* 0x0000000206af7824 */ /* 0x000fe200078e02ad */
[----:B------:R-:W-:Y:S01]  /*13e0*/  IADD3 RZ, P6, PT, R7, R124, RZ ;  /* 0x0000007c07ff7210 */ /* 0x000fe20007fde0ff */
[----:B------:R-:W-:-:S02]  /*13f0*/  IMAD R9, R3, 0x84, RZ ;  /* 0x0000008403097824 */ /* 0x000fc400078e02ff */
[C---:B------:R-:W-:Y:S01]  /*1400*/  IMAD R7, R3.reuse, 0x8e, RZ ;  /* 0x0000008e03077824 */ /* 0x040fe200078e02ff */
[----:B0-----:R-:W-:Y:S01]  /*1410*/  LEA R91, R8, R175, 0x1 ;  /* 0x000000af085b7211 */ /* 0x001fe200078e08ff */
[----:B------:R-:W-:Y:S01]  /*1420*/  IMAD R170, R3, 0x6f, RZ ;  /* 0x0000006f03aa7824 */ /* 0x000fe200078e02ff */
[----:B------:R-:W0:Y:S01]  /*1430*/  LDC R24, c[0x0][0x3d8] ;  /* 0x0000f600ff187b82 */ /* 0x000e220000000800 */
[-C--:B------:R-:W-:Y:S01]  /*1440*/  LEA.HI.X.SX32 R147, R147, R125.reuse, 0x1, P6 ;  /* 0x0000007d93937211 */ /* 0x080fe200030f0eff */
[----:B------:R-:W-:Y:S01]  /*1450*/  IMAD R172, R3, 0xe2, RZ ;  /* 0x000000e203ac7824 */ /* 0x000fe200078e02ff */
[----:B------:R-:W-:Y:S01]  /*1460*/  LEA R176, P6, R93, R214, 0x1 ;  /* 0x000000d65db07211 */ /* 0x000fe200078c08ff */
[----:B------:R-:W-:Y:S01]  /*1470*/  IMAD R174, R3, 0xe6, RZ ;  /* 0x000000e603ae7824 */ /* 0x000fe200078e02ff */
[----:B------:R-:W-:Y:S01]  /*1480*/  IADD3 RZ, P5, PT, R9, R124, RZ ;  /* 0x0000007c09ff7210 */ /* 0x000fe20007fbe0ff */
[----:B------:R-:W-:Y:S01]  /*1490*/  IMAD R9, R3, 0x8c, RZ ;  /* 0x0000008c03097824 */ /* 0x000fe200078e02ff */
[----:B------:R-:W-:Y:S01]  /*14a0*/  LEA.HI.X.SX32 R177, R93, R0, 0x1, P6 ;  /* 0x000000005db17211 */ /* 0x000fe200030f0eff */
[----:B-1----:R-:W-:Y:S01]  /*14b0*/  IMAD R89, R10, 0x2, R91 ;  /* 0x000000020a597824 */ /* 0x002fe200078e025b */
[----:B------:R-:W1:Y:S01]  /*14c0*/  LDC R26, c[0x0][0x3d8] ;  /* 0x0000f600ff1a7b82 */ /* 0x000e620000000800 */
[----:B------:R-:W-:Y:S01]  /*14d0*/  LEA.HI.X.SX32 R141, R141, R125, 0x1, P5 ;  /* 0x0000007d8d8d7211 */ /* 0x000fe200028f0eff */
[----:B------:R-:W-:Y:S01]  /*14e0*/  IMAD R181, R3, 0x1d, RZ ;  /* 0x0000001d03b57824 */ /* 0x000fe200078e02ff */
[-C--:B------:R-:W-:Y:S01]  /*14f0*/  IADD3 RZ, P4, PT, R9, R124.reuse, RZ ;  /* 0x0000007c09ff7210 */ /* 0x080fe20007f9e0ff */
[----:B-----5:R-:W-:Y:S01]  /*1500*/  IMAD R155, R12, 0x2, R89 ;  /* 0x000000020c9b7824 */ /* 0x020fe200078e0259 */
[----:B------:R-:W-:Y:S01]  /*1510*/  IADD3 RZ, P5, PT, R7, R124, RZ ;  /* 0x0000007c07ff7210 */ /* 0x000fe20007fbe0ff */
[----:B------:R-:W-:-:S02]  /*1520*/  IMAD R180, R3, 0xec, RZ ;  /* 0x000000ec03b47824 */ /* 0x000fc400078e02ff */
[----:B----4-:R-:W-:Y:S01]  /*1530*/  IMAD R85, R14, 0x2, R155 ;  /* 0x000000020e557824 */ /* 0x010fe200078e029b */
[----:B------:R-:W4:Y:S01]  /*1540*/  LDC R28, c[0x0][0x3d8] ;  /* 0x0000f600ff1c7b82 */ /* 0x000f220000000800 */
[C---:B------:R-:W-:Y:S02]  /*1550*/  IMAD R182, R3.reuse, 0xee, RZ ;  /* 0x000000ee03b67824 */ /* 0x040fe400078e02ff */
[C---:B------:R-:W-:Y:S01]  /*1560*/  IMAD R184, R3.reuse, 0x75, RZ ;  /* 0x0000007503b87824 */ /* 0x040fe200078e02ff */
[----:B------:R-:W-:Y:S01]  /*1570*/  LEA R87, R16, R85, 0x1 ;  /* 0x0000005510577211 */ /* 0x000fe200078e08ff */
[C---:B------:R-:W-:Y:S02]  /*1580*/  IMAD R185, R3.reuse, 0x3b, RZ ;  /* 0x0000003b03b97824 */ /* 0x040fe400078e02ff */
[----:B------:R-:W-:Y:S01]  /*1590*/  IMAD R186, R3, 0x77, RZ ;  /* 0x0000007703ba7824 */ /* 0x000fe200078e02ff */
[----:B------:R-:W5:Y:S01]  /*15a0*/  LDC R30, c[0x0][0x3d8] ;  /* 0x0000f600ff1e7b82 */ /* 0x000f620000000800 */
[----:B--2---:R-:W-:-:S02]  /*15b0*/  IMAD R153, R18, 0x2, R87 ;  /* 0x0000000212997824 */ /* 0x004fc400078e0257 */
[C---:B------:R-:W-:Y:S02]  /*15c0*/  IMAD R188, R3.reuse, 0xf, RZ ;  /* 0x0000000f03bc7824 */ /* 0x040fe400078e02ff */
[----:B------:R-:W-:Y:S02]  /*15d0*/  IMAD R25, R20, 0x2, R153 ;  /* 0x0000000214197824 */ /* 0x000fe400078e0299 */
[C---:B------:R-:W-:Y:S01]  /*15e0*/  IMAD R20, R3.reuse, 0x90, RZ ;  /* 0x0000009003147824 */ /* 0x040fe200078e02ff */
[----:B------:R-:W2:Y:S01]  /*15f0*/  LDC R32, c[0x0][0x3d8] ;  /* 0x0000f600ff207b82 */ /* 0x000ea20000000800 */
[C---:B------:R-:W-:Y:S01]  /*1600*/  IMAD R183, R3.reuse, 0xf0, RZ ;  /* 0x000000f003b77824 */ /* 0x040fe200078e02ff */
[----:B---3--:R-:W-:Y:S01]  /*1610*/  LEA R81, R22, R25, 0x1 ;  /* 0x0000001916517211 */ /* 0x008fe200078e08ff */
[C---:B------:R-:W-:Y:S02]  /*1620*/  IMAD R187, R3.reuse, 0xf2, RZ ;  /* 0x000000f203bb7824 */ /* 0x040fe400078e02ff */
[----:B------:R-:W-:-:S02]  /*1630*/  IMAD R189, R3, 0xf4, RZ ;  /* 0x000000f403bd7824 */ /* 0x000fc400078e02ff */
[----:B0-----:R-:W-:Y:S01]  /*1640*/  IMAD R83, R24, 0x2, R81 ;  /* 0x0000000218537824 */ /* 0x001fe200078e0251 */
[----:B------:R-:W0:Y:S01]  /*1650*/  LDC R34, c[0x0][0x3d8] ;  /* 0x0000f600ff227b82 */ /* 0x000e220000000800 */
[C---:B------:R-:W-:Y:S02]  /*1660*/  IMAD R192, R3.reuse, 0x79, RZ ;  /* 0x0000007903c07824 */ /* 0x040fe400078e02ff */
[----:B-1----:R-:W-:Y:S02]  /*1670*/  IMAD R75, R26, 0x2, R83 ;  /* 0x000000021a4b7824 */ /* 0x002fe400078e0253 */
[C---:B------:R-:W-:Y:S02]  /*1680*/  IMAD R193, R3.reuse, 0x3d, RZ ;  /* 0x0000003d03c17824 */ /* 0x040fe400078e02ff */
[C---:B------:R-:W-:Y:S01]  /*1690*/  IMAD R190, R3.reuse, 0xf6, RZ ;  /* 0x000000f603be7824 */ /* 0x040fe200078e02ff */
[----:B------:R-:W1:Y:S01]  /*16a0*/  LDC R36, c[0x0][0x3d8] ;  /* 0x0000f600ff247b82 */ /* 0x000e620000000800 */
[----:B----4-:R-:W-:Y:S01]  /*16b0*/  LEA R79, R28, R75, 0x1 ;  /* 0x0000004b1c4f7211 */ /* 0x010fe200078e08ff */
[----:B------:R-:W-:-:S02]  /*16c0*/  IMAD R195, R3, 0x7b, RZ ;  /* 0x0000007b03c37824 */ /* 0x000fc400078e02ff */
[C---:B------:R-:W-:Y:S02]  /*16d0*/  IMAD R191, R3.reuse, 0xf8, RZ ;  /* 0x000000f803bf7824 */ /* 0x040fe400078e02ff */
[----:B-----5:R-:W-:Y:S02]  /*16e0*/  IMAD R151, R30, 0x2, R79 ;  /* 0x000000021e977824 */ /* 0x020fe400078e024f */
[----:B------:R-:W3:Y:S01]  /*16f0*/  LDC R40, c[0x0][0x3d8] ;  /* 0x0000f600ff287b82 */ /* 0x000ee20000000800 */
[C---:B------:R-:W-:Y:S02]  /*1700*/  IMAD R197, R3.reuse, 0x1f, RZ ;  /* 0x0000001f03c57824 */ /* 0x040fe400078e02ff */
[----:B--2---:R-:W-:Y:S02]  /*1710*/  IMAD R73, R32, 0x2, R151 ;  /* 0x0000000220497824 */ /* 0x004fe400078e0297 */
[C---:B------:R-:W-:Y:S02]  /*1720*/  IMAD R194, R3.reuse, 0xfa, RZ ;  /* 0x000000fa03c27824 */ /* 0x040fe400078e02ff */
[C---:B------:R-:W-:Y:S01]  /*1730*/  IMAD R196, R3.reuse, 0xfc, RZ ;  /* 0x000000fc03c47824 */ /* 0x040fe200078e02ff */
[----:B------:R-:W2:Y:S01]  /*1740*/  LDC R42, c[0x0][0x3d8] ;  /* 0x0000f600ff2a7b82 */ /* 0x000ea20000000800 */
[----:B0-----:R-:W-:Y:S01]  /*1750*/  LEA R77, R34, R73, 0x1 ;  /* 0x00000049224d7211 */ /* 0x001fe200078e08ff */
[----:B------:R-:W-:-:S02]  /*1760*/  IMAD R198, R3, 0xfe, RZ ;  /* 0x000000fe03c67824 */ /* 0x000fc400078e02ff */
[C---:B------:R-:W-:Y:S02]  /*1770*/  IMAD R200, R3.reuse, 0x7d, RZ ;  /* 0x0000007d03c87824 */ /* 0x040fe400078e02ff */
[C---:B------:R-:W-:Y:S02]  /*1780*/  IMAD R201, R3.reuse, 0x3f, RZ ;  /* 0x0000003f03c97824 */ /* 0x040fe400078e02ff */
[----:B------:R-:W0:Y:S01]  /*1790*/  LDC R46, c[0x0][0x3d8] ;  /* 0x0000f600ff2e7b82 */ /* 0x000e220000000800 */
[----:B-1----:R-:W-:Y:S02]  /*17a0*/  IMAD R149, R36, 0x2, R77 ;  /* 0x0000000224957824 */ /* 0x002fe400078e024d */
[----:B------:R-:W-:-:S05]  /*17b0*/  IMAD R199, R3, 0x7f, RZ ;  /* 0x0000007f03c77824 */ /* 0x000fca00078e02ff */
[----:B------:R-:W1:Y:S01]  /*17c0*/  LDC R48, c[0x0][0x3d8] ;  /* 0x0000f600ff307b82 */ /* 0x000e620000000800 */
[----:B---3--:R-:W-:-:S07]  /*17d0*/  IMAD R69, R40, 0x2, R149 ;  /* 0x0000000228457824 */ /* 0x008fce00078e0295 */
[----:B------:R-:W3:Y:S01]  /*17e0*/  LDC R98, c[0x0][0x3d8] ;  /* 0x0000f600ff627b82 */ /* 0x000ee20000000800 */
[----:B--2---:R-:W-:-:S07]  /*17f0*/  LEA R121, R42, R69, 0x1 ;  /* 0x000000452a797211 */ /* 0x004fce00078e08ff */
[----:B------:R-:W2:Y:S01]  /*1800*/  LDC R100, c[0x0][0x3d8] ;  /* 0x0000f600ff647b82 */ /* 0x000ea20000000800 */
[----:B0-----:R-:W-:-:S07]  /*1810*/  IMAD R123, R46, 0x2, R121 ;  /* 0x000000022e7b7824 */ /* 0x001fce00078e0279 */
[----:B------:R-:W0:Y:S01]  /*1820*/  LDC R102, c[0x0][0x3d8] ;  /* 0x0000f600ff667b82 */ /* 0x000e220000000800 */
[----:B-1----:R-:W-:-:S07]  /*1830*/  IMAD R71, R48, 0x2, R123 ;  /* 0x0000000230477824 */ /* 0x002fce00078e027b */
[----:B------:R-:W1:Y:S01]  /*1840*/  LDC R104, c[0x0][0x3d8] ;  /* 0x0000f600ff687b82 */ /* 0x000e620000000800 */
[----:B---3--:R-:W-:-:S07]  /*1850*/  LEA R67, R98, R71, 0x1 ;  /* 0x0000004762437211 */ /* 0x008fce00078e08ff */
[----:B------:R-:W3:Y:S01]  /*1860*/  LDC R106, c[0x0][0x3d8] ;  /* 0x0000f600ff6a7b82 */ /* 0x000ee20000000800 */
[----:B--2---:R-:W-:-:S07]  /*1870*/  IMAD R119, R100, 0x2, R67 ;  /* 0x0000000264777824 */ /* 0x004fce00078e0243 */
[----:B------:R-:W2:Y:S01]  /*1880*/  LDC R108, c[0x0][0x3d8] ;  /* 0x0000f600ff6c7b82 */ /* 0x000ea20000000800 */
[----:B0-----:R-:W-:Y:S01]  /*1890*/  IMAD R61, R102, 0x2, R119 ;  /* 0x00000002663d7824 */ /* 0x001fe200078e0277 */
[CC--:B------:R-:W-:Y:S02]  /*18a0*/  IADD3 R102, P2, PT, R145.reuse, R124.reuse, RZ ;  /* 0x0000007c91667210 */ /* 0x0c0fe40007f5e0ff */
[-C--:B------:R-:W-:Y:S02]  /*18b0*/  LEA.HI.X.SX32 R145, R145, R125.reuse, 0x1, P3 ;  /* 0x0000007d91917211 */ /* 0x080fe400018f0eff */
[----:B------:R-:W-:Y:S02]  /*18c0*/  LEA.HI.X.SX32 R103, R37, R125, 0x1, P2 ;  /* 0x0000007d25677211 */ /* 0x000fe400010f0eff */
[----:B------:R-:W0:Y:S01]  /*18d0*/  LDC R110, c[0x0][0x3d8] ;  /* 0x0000f600ff6e7b82 */ /* 0x000e220000000800 */
[----:B-1----:R-:W-:Y:S02]  /*18e0*/  LEA R63, R104, R61, 0x1 ;  /* 0x0000003d683f7211 */ /* 0x002fe400078e08ff */
[----:B------:R-:W-:Y:S01]  /*18f0*/  IADD3 R104, P2, PT, R148, R124, RZ ;  /* 0x0000007c94687210 */ /* 0x000fe20007f5e0ff */
[----:B------:R1:W-:Y:S03]  /*1900*/  STL.64 [R1+0x708], R102 ;  /* 0x0007086601007387 */ /* 0x0003e60000100a00 */
[----:B------:R-:W-:Y:S01]  /*1910*/  LEA.HI.X.SX32 R105, R31, R125, 0x1, P2 ;  /* 0x0000007d1f697211 */ /* 0x000fe200010f0eff */
[----:B------:R-:W4:Y:S01]  /*1920*/  LDC R112, c[0x0][0x3d8] ;  /* 0x0000f600ff707b82 */ /* 0x000f220000000800 */
[----:B---3--:R-:W-:-:S03]  /*1930*/  IMAD R117, R106, 0x2, R63 ;  /* 0x000000026a757824 */ /* 0x008fc600078e023f */
[----:B------:R3:W-:Y:S04]  /*1940*/  STL.64 [R1+0x700], R104 ;  /* 0x0007006801007387 */ /* 0x0007e80000100a00 */
[----:B------:R-:W5:Y:S01]  /*1950*/  LDC R114, c[0x0][0x3d8] ;  /* 0x0000f600ff727b82 */ /* 0x000f620000000800 */
[----:B--2---:R-:W-:Y:S01]  /*1960*/  IMAD R59, R108, 0x2, R117 ;  /* 0x000000026c3b7824 */ /* 0x004fe200078e0275 */
[----:B-1----:R-:W-:-:S04]  /*1970*/  LEA R102, P3, R43, R214, 0x1 ;  /* 0x000000d62b667211 */ /* 0x002fc800078608ff */
[----:B------:R-:W-:Y:S02]  /*1980*/  LEA.HI.X.SX32 R103, R43, R0, 0x1, P3 ;  /* 0x000000002b677211 */ /* 0x000fe400018f0eff */
[----:B------:R-:W1:Y:S01]  /*1990*/  LDC R116, c[0x0][0x3d8] ;  /* 0x0000f600ff747b82 */ /* 0x000e620000000800 */
[----:B0-----:R-:W-:Y:S02]  /*19a0*/  LEA R55, R110, R59, 0x1 ;  /* 0x0000003b6e377211 */ /* 0x001fe400078e08ff */
[----:B------:R0:W-:Y:S01]  /*19b0*/  STL.64 [R1+0x6f8], R102 ;  /* 0x0006f86601007387 */ /* 0x0001e20000100a00 */
[----:B---3--:R-:W-:-:S03]  /*19c0*/  LEA R104, P2, R95, R214, 0x1 ;  /* 0x000000d65f687211 */ /* 0x008fc600078408ff */
[----:B------:R2:W-:Y:S01]  /*19d0*/  STL.64 [R1+0x6f0], R176 ;  /* 0x0006f0b001007387 */ /* 0x0005e20000100a00 */
[----:B------:R-:W3:Y:S01]  /*19e0*/  LDC R118, c[0x0][0x3d8] ;  /* 0x0000f600ff767b82 */ /* 0x000ee20000000800 */
[----:B----4-:R-:W-:Y:S01]  /*19f0*/  IMAD R115, R112, 0x2, R55 ;  /* 0x0000000270737824 */ /* 0x010fe200078e0237 */
[----:B------:R-:W-:Y:S02]  /*1a00*/  LEA.HI.X.SX32 R105, R95, R0, 0x1, P2 ;  /* 0x000000005f697211 */ /* 0x000fe400010f0eff */
[----:B0-----:R-:W-:-:S04]  /*1a10*/  LEA R102, P3, R97, R214, 0x1 ;  /* 0x000000d661667211 */ /* 0x001fc800078608ff */
[----:B------:R-:W0:Y:S01]  /*1a20*/  LDC R120, c[0x0][0x3d8] ;  /* 0x0000f600ff787b82 */ /* 0x000e220000000800 */
[----:B-----5:R-:W-:Y:S01]  /*1a30*/  IMAD R57, R114, 0x2, R115 ;  /* 0x0000000272397824 */ /* 0x020fe200078e0273 */
[----:B------:R-:W-:Y:S02]  /*1a40*/  LEA.HI.X.SX32 R103, R97, R0, 0x1, P3 ;  /* 0x0000000061677211 */ /* 0x000fe400018f0eff */
[-C--:B------:R-:W-:Y:S02]  /*1a50*/  LEA R178, P3, R101, R214.reuse, 0x1 ;  /* 0x000000d665b27211 */ /* 0x080fe400078608ff */
[----:B--2---:R-:W-:Y:S02]  /*1a60*/  LEA R176, P6, R157, R214, 0x1 ;  /* 0x000000d69db07211 */ /* 0x004fe400078c08ff */
[----:B------:R-:W2:Y:S01]  /*1a70*/  LDC R122, c[0x0][0x3d8] ;  /* 0x0000f600ff7a7b82 */ /* 0x000ea20000000800 */
[----:B-1----:R-:W-:Y:S01]  /*1a80*/  LEA R51, R116, R57, 0x1 ;  /* 0x0000003974337211 */ /* 0x002fe200078e08ff */
[----:B------:R1:W-:Y:S01]  /*1a90*/  STL.64 [R1+0x6e0], R102 ;  /* 0x0006e06601007387 */ /* 0x0003e20000100a00 */
[----:B------:R-:W-:-:S02]  /*1aa0*/  LEA.HI.X.SX32 R179, R101, R0, 0x1, P3 ;  /* 0x0000000065b37211 */ /* 0x000fc400018f0eff */
[----:B------:R-:W-:Y:S01]  /*1ab0*/  LEA.HI.X.SX32 R177, R157, R0, 0x1, P6 ;  /* 0x000000009db17211 */ /* 0x000fe200030f0eff */
[----:B------:R-:W-:Y:S02]  /*1ac0*/  STL.64 [R1+0x6e8], R104 ;  /* 0x0006e86801007387 */ /* 0x000fe40000100a00 */
[----:B------:R-:W4:Y:S01]  /*1ad0*/  LDC R142, c[0x0][0x3d8] ;  /* 0x0000f600ff8e7b82 */ /* 0x000f220000000800 */
[----:B---3--:R-:W-:Y:S01]  /*1ae0*/  IMAD R113, R118, 0x2, R51 ;  /* 0x0000000276717824 */ /* 0x008fe200078e0233 */
[----:B-1----:R-:W-:-:S06]  /*1af0*/  LEA R102, P2, R99, R214, 0x1 ;  /* 0x000000d663667211 */ /* 0x002fcc00078408ff */
[----:B------:R-:W1:Y:S01]  /*1b00*/  LDC R144, c[0x0][0x3d8] ;  /* 0x0000f600ff907b82 */ /* 0x000e620000000800 */
[----:B0-----:R-:W-:Y:S01]  /*1b10*/  IMAD R49, R120, 0x2, R113 ;  /* 0x0000000278317824 */ /* 0x001fe200078e0271 */
[----:B------:R-:W-:Y:S02]  /*1b20*/  LEA.HI.X.SX32 R103, R99, R0, 0x1, P2 ;  /* 0x0000000063677211 */ /* 0x000fe400010f0eff */
[----:B------:R-:W-:-:S03]  /*1b30*/  LEA R100, P2, R159, R214, 0x1 ;  /* 0x000000d69f647211 */ /* 0x000fc600078408ff */
[----:B------:R-:W-:Y:S01]  /*1b40*/  STL.64 [R1+0x6d8], R102 ;  /* 0x0006d86601007387 */ /* 0x000fe20000100a00 */
[----:B------:R-:W0:Y:S01]  /*1b50*/  LDC R146, c[0x0][0x3d8] ;  /* 0x0000f600ff927b82 */ /* 0x000e220000000800 */
[----:B--2---:R-:W-:Y:S02]  /*1b60*/  LEA R109, R122, R49, 0x1 ;  /* 0x000000317a6d7211 */ /* 0x004fe400078e08ff */
[----:B------:R2:W-:Y:S01]  /*1b70*/  STL.64 [R1+0x6d0], R178 ;  /* 0x0006d0b201007387 */ /* 0x0005e20000100a00 */
[----:B------:R-:W-:-:S03]  /*1b80*/  LEA.HI.X.SX32 R101, R159, R0, 0x1, P2 ;  /* 0x000000009f657211 */ /* 0x000fc600010f0eff */
[----:B------:R3:W-:Y:S01]  /*1b90*/  STL.64 [R1+0x6c8], R176 ;  /* 0x0006c8b001007387 */ /* 0x0007e20000100a00 */
[----:B------:R-:W5:Y:S01]  /*1ba0*/  LDC R150, c[0x0][0x3d8] ;  /* 0x0000f600ff967b82 */ /* 0x000f620000000800 */
[----:B----4-:R-:W-:Y:S02]  /*1bb0*/  IMAD R111, R142, 0x2, R109 ;  /* 0x000000028e6f7824 */ /* 0x010fe400078e026d */
[----:B------:R-:W-:Y:S01]  /*1bc0*/  STL.64 [R1+0x6c0], R100 ;  /* 0x0006c06401007387 */ /* 0x000fe20000100a00 */
[----:B--2---:R-:W-:-:S04]  /*1bd0*/  LEA R178, P3, R161, R214, 0x1 ;  /* 0x000000d6a1b27211 */ /* 0x004fc800078608ff */
[----:B------:R-:W2:Y:S01]  /*1be0*/  LDC R152, c[0x0][0x3d8] ;  /* 0x0000f600ff987b82 */ /* 0x000ea20000000800 */
[----:B-1----:R-:W-:Y:S01]  /*1bf0*/  IMAD R107, R144, 0x2, R111 ;  /* 0x00000002906b7824 */ /* 0x002fe200078e026f */
[----:B---3--:R-:W-:Y:S02]  /*1c00*/  LEA R176, P6, R163, R214, 0x1 ;  /* 0x000000d6a3b07211 */ /* 0x008fe400078c08ff */
[-C--:B------:R-:W-:Y:S02]  /*1c10*/  LEA.HI.X.SX32 R179, R161, R0.reuse, 0x1, P3 ;  /* 0x00000000a1b37211 */ /* 0x080fe400018f0eff */
[----:B------:R-:W-:Y:S02]  /*1c20*/  LEA.HI.X.SX32 R177, R163, R0, 0x1, P6 ;  /* 0x00000000a3b17211 */ /* 0x000fe400030f0eff */
[----:B------:R-:W1:Y:S01]  /*1c30*/  LDC R154, c[0x0][0x3d8] ;  /* 0x0000f600ff9a7b82 */ /* 0x000e620000000800 */
[----:B0-----:R-:W-:Y:S01]  /*1c40*/  LEA R43, R146, R107, 0x1 ;  /* 0x0000006b922b7211 */ /* 0x001fe200078e08ff */
[----:B------:R0:W-:Y:S01]  /*1c50*/  STL.64 [R1+0x6b8], R178 ;  /* 0x0006b8b201007387 */ /* 0x0001e20000100a00 */
[----:B------:R-:W-:-:S03]  /*1c60*/  IMAD R163, R3, 0x6b, RZ ;  /* 0x0000006b03a37824 */ /* 0x000fc600078e02ff */
[----:B------:R3:W-:Y:S02]  /*1c70*/  STL.64 [R1+0x6b0], R176 ;  /* 0x0006b0b001007387 */ /* 0x0007e40000100a00 */
[----:B------:R-:W4:Y:S01]  /*1c80*/  LDC R156, c[0x0][0x3d8] ;  /* 0x0000f600ff9c7b82 */ /* 0x000f220000000800 */
[----:B-----5:R-:W-:Y:S01]  /*1c90*/  IMAD R105, R150, 0x2, R43 ;  /* 0x0000000296697824 */ /* 0x020fe200078e022b */
[----:B0-----:R-:W-:-:S06]  /*1ca0*/  LEA R178, P2, R165, R214, 0x1 ;  /* 0x000000d6a5b27211 */ /* 0x001fcc00078408ff */
[----:B------:R-:W0:Y:S01]  /*1cb0*/  LDC R158, c[0x0][0x3d8] ;  /* 0x0000f600ff9e7b82 */ /* 0x000e220000000800 */
[----:B--2---:R-:W-:Y:S01]  /*1cc0*/  IMAD R103, R152, 0x2, R105 ;  /* 0x0000000298677824 */ /* 0x004fe200078e0269 */
[----:B---3--:R-:W-:Y:S02]  /*1cd0*/  LEA R176, P3, R167, R214, 0x1 ;  /* 0x000000d6a7b07211 */ /* 0x008fe400078608ff */
[-C--:B------:R-:W-:Y:S01]  /*1ce0*/  LEA.HI.X.SX32 R179, R165, R0.reuse, 0x1, P2 ;  /* 0x00000000a5b37211 */ /* 0x080fe200010f0eff */
[----:B------:R-:W-:Y:S01]  /*1cf0*/  IMAD R165, R3, 0x1b, RZ ;  /* 0x0000001b03a57824 */ /* 0x000fe200078e02ff */
[----:B------:R-:W-:Y:S01]  /*1d00*/  LEA.HI.X.SX32 R177, R167, R0, 0x1, P3 ;  /* 0x00000000a7b17211 */ /* 0x000fe200018f0eff */
[----:B------:R-:W-:Y:S01]  /*1d10*/  IMAD R167, R3, 0xe0, RZ ;  /* 0x000000e003a77824 */ /* 0x000fe200078e02ff */
[----:B------:R-:W2:Y:S01]  /*1d20*/  LDC R160, c[0x0][0x3d8] ;  /* 0x0000f600ffa07b82 */ /* 0x000ea20000000800 */
[----:B-1----:R-:W-:Y:S01]  /*1d30*/  LEA R99, R154, R103, 0x1 ;  /* 0x000000679a637211 */ /* 0x002fe200078e08ff */
[----:B------:R-:W-:Y:S04]  /*1d40*/  STL.64 [R1+0x6a8], R178 ;  /* 0x0006a8b201007387 */ /* 0x000fe80000100a00 */
[----:B------:R1:W-:Y:S01]  /*1d50*/  STL.64 [R1+0x6a0], R176 ;  /* 0x0006a0b001007387 */ /* 0x0003e20000100a00 */
[----:B----4-:R-:W-:Y:S01]  /*1d60*/  IMAD R101, R156, 0x2, R99 ;  /* 0x000000029c657824 */ /* 0x010fe200078e0263 */
[C---:B------:R-:W-:Y:S01]  /*1d70*/  LEA R156, P6, R169.reuse, R214, 0x1 ;  /* 0x000000d6a99c7211 */ /* 0x040fe200078c08ff */
[----:B------:R-:W3:Y:S03]  /*1d80*/  LDC R162, c[0x0][0x3d8] ;  /* 0x0000f600ffa27b82 */ /* 0x000ee60000000800 */
[----:B------:R-:W-:Y:S01]  /*1d90*/  LEA.HI.X.SX32 R157, R169, R0, 0x1, P6 ;  /* 0x00000000a99d7211 */ /* 0x000fe200030f0eff */
[----:B------:R-:W-:-:S02]  /*1da0*/  IMAD R169, R3, 0x37, RZ ;  /* 0x0000003703a97824 */ /* 0x000fc400078e02ff */
[----:B0-----:R-:W-:Y:S01]  /*1db0*/  IMAD R37, R158, 0x2, R101 ;  /* 0x000000029e257824 */ /* 0x001fe200078e0265 */
[----:B------:R-:W-:Y:S01]  /*1dc0*/  LEA R158, P3, R173, R214, 0x1 ;  /* 0x000000d6ad9e7211 */ /* 0x000fe200078608ff */
[----:B------:R-:W0:Y:S01]  /*1dd0*/  LDC R164, c[0x0][0x3d8] ;  /* 0x0000f600ffa47b82 */ /* 0x000e220000000800 */
[----:B------:R4:W-:Y:S01]  /*1de0*/  STL.64 [R1+0x698], R156 ;  /* 0x0006989c01007387 */ /* 0x0009e20000100a00 */
[----:B-1----:R-:W-:Y:S01]  /*1df0*/  IMAD R176, R3, 0x71, RZ ;  /* 0x0000007103b07824 */ /* 0x002fe200078e02ff */
[----:B------:R-:W-:Y:S01]  /*1e00*/  LEA.HI.X.SX32 R159, R173, R0, 0x1, P3 ;  /* 0x00000000ad9f7211 */ /* 0x000fe200018f0eff */
[C---:B------:R-:W-:Y:S01]  /*1e10*/  IMAD R173, R3.reuse, 0xe4, RZ ;  /* 0x000000e403ad7824 */ /* 0x040fe200078e02ff */
[----:B--2---:R-:W-:Y:S01]  /*1e20*/  LEA R95, R160, R37, 0x1 ;  /* 0x00000025a05f7211 */ /* 0x004fe200078e08ff */
[----:B------:R-:W-:Y:S01]  /*1e30*/  IMAD R177, R3, 0x39, RZ ;  /* 0x0000003903b17824 */ /* 0x000fe200078e02ff */
[----:B------:R-:W-:Y:S01]  /*1e40*/  LEA R160, P2, R171, R214, 0x1 ;  /* 0x000000d6aba07211 */ /* 0x000fe200078408ff */
[----:B------:R-:W1:Y:S01]  /*1e50*/  LDC R166, c[0x0][0x3d8] ;  /* 0x0000f600ffa67b82 */ /* 0x000e620000000800 */
[----:B------:R-:W-:-:S02]  /*1e60*/  IMAD R179, R3, 0x73, RZ ;  /* 0x0000007303b37824 */ /* 0x000fc400078e02ff */
[----:B------:R-:W-:Y:S01]  /*1e70*/  LEA.HI.X.SX32 R161, R171, R0, 0x1, P2 ;  /* 0x00000000aba17211 */ /* 0x000fe200010f0eff */
[----:B------:R-:W-:Y:S01]  /*1e80*/  IMAD R171, R3, 0x7, RZ ;  /* 0x0000000703ab7824 */ /* 0x000fe200078e02ff */
[----:B----4-:R-:W-:Y:S01]  /*1e90*/  LEA R156, P6, R175, R214, 0x1 ;  /* 0x000000d6af9c7211 */ /* 0x010fe200078c08ff */
[----:B------:R-:W-:Y:S02]  /*1ea0*/  IMAD R178, R3, 0xea, RZ ;  /* 0x000000ea03b27824 */ /* 0x000fe400078e02ff */
[----:B------:R2:W-:Y:S01]  /*1eb0*/  STL.64 [R1+0x690], R160 ;  /* 0x000690a001007387 */ /* 0x0005e20000100a00 */
[----:B------:R-:W-:Y:S01]  /*1ec0*/  LEA.HI.X.SX32 R157, R175, R0, 0x1, P6 ;  /* 0x00000000af9d7211 */ /* 0x000fe200030f0eff */
[----:B------:R-:W4:Y:S01]  /*1ed0*/  LDC R168, c[0x0][0x3d8] ;  /* 0x0000f600ffa87b82 */ /* 0x000f220000000800 */
[----:B---3--:R-:W-:Y:S01]  /*1ee0*/  IMAD R97, R162, 0x2, R95 ;  /* 0x00000002a2617824 */ /* 0x008fe200078e025f */
[----:B------:R3:W-:Y:S01]  /*1ef0*/  STL.64 [R1+0x688], R158 ;  /* 0x0006889e01007387 */ /* 0x0007e20000100a00 */
[----:B------:R-:W-:-:S02]  /*1f00*/  IMAD R162, R3, 0xda, RZ ;  /* 0x000000da03a27824 */ /* 0x000fc400078e02ff */
[----:B0-----:R-:W-:Y:S01]  /*1f10*/  IMAD R93, R164, 0x2, R97 ;  /* 0x00000002a45d7824 */ /* 0x001fe200078e0261 */
[----:B------:R0:W-:Y:S01]  /*1f20*/  STL.64 [R1+0x680], R156 ;  /* 0x0006809c01007387 */ /* 0x0001e20000100a00 */
[C---:B------:R-:W-:Y:S01]  /*1f30*/  IMAD R164, R3.reuse, 0xdc, RZ ;  /* 0x000000dc03a47824 */ /* 0x040fe200078e02ff */
[----:B------:R-:W5:Y:S01]  /*1f40*/  LDC R96, c[0x0][0x3d8] ;  /* 0x0000f600ff607b82 */ /* 0x000f620000000800 */
[----:B------:R-:W-:Y:S01]  /*1f50*/  IMAD R175, R3, 0xe8, RZ ;  /* 0x000000e803af7824 */ /* 0x000fe200078e02ff */
[-C--:B--2---:R-:W-:Y:S02]  /*1f60*/  LEA R160, P2, R91, R214.reuse, 0x1 ;  /* 0x000000d65ba07211 */ /* 0x084fe400078408ff */
[----:B---3--:R-:W-:Y:S02]  /*1f70*/  LEA R158, P3, R89, R214, 0x1 ;  /* 0x000000d6599e7211 */ /* 0x008fe400078608ff */
[----:B------:R-:W-:Y:S02]  /*1f80*/  LEA.HI.X.SX32 R161, R91, R0, 0x1, P2 ;  /* 0x000000005ba17211 */ /* 0x000fe400010f0eff */
[----:B------:R-:W2:Y:S01]  /*1f90*/  LDC R94, c[0x0][0x3d8] ;  /* 0x0000f600ff5e7b82 */ /* 0x000ea20000000800 */
[----:B0-----:R-:W-:-:S02]  /*1fa0*/  LEA R156, P6, R155, R214, 0x1 ;  /* 0x000000d69b9c7211 */ /* 0x001fc400078c08ff */
[-C--:B------:R-:W-:Y:S01]  /*1fb0*/  LEA.HI.X.SX32 R159, R89, R0.reuse, 0x1, P3 ;  /* 0x00000000599f7211 */ /* 0x080fe200018f0eff */
[----:B------:R0:W-:Y:S01]  /*1fc0*/  STL.64 [R1+0x320], R160 ;  /* 0x000320a001007387 */ /* 0x0001e20000100a00 */
[----:B------:R-:W-:Y:S02]  /*1fd0*/  LEA.HI.X.SX32 R157, R155, R0, 0x1, P6 ;  /* 0x000000009b9d7211 */ /* 0x000fe400030f0eff */
[----:B-1----:R-:W-:Y:S01]  /*1fe0*/  LEA R31, R166, R93, 0x1 ;  /* 0x0000005da61f7211 */ /* 0x002fe200078e08ff */
[----:B------:R1:W-:Y:S01]  /*1ff0*/  STL.64 [R1+0x318], R158 ;  /* 0x0003189e01007387 */ /* 0x0003e20000100a00 */
[----:B------:R-:W3:Y:S01]  /*2000*/  LDC R92, c[0x0][0x3d8] ;  /* 0x0000f600ff5c7b82 */ /* 0x000ee20000000800 */
[----:B------:R-:W-:Y:S02]  /*2010*/  IMAD R166, R3, 0xde, RZ ;  /* 0x000000de03a67824 */ /* 0x000fe400078e02ff */
[----:B------:R1:W-:Y:S01]  /*2020*/  STL.64 [R1+0x310], R156 ;  /* 0x0003109c01007387 */ /* 0x0003e20000100a00 */
[----:B----4-:R-:W-:-:S02]  /*2030*/  IMAD R91, R168, 0x2, R31 ;  /* 0x00000002a85b7824 */ /* 0x010fc400078e021f */
[----:B------:R-:W-:Y:S01]  /*2040*/  IMAD R168, R3, 0x6d, RZ ;  /* 0x0000006d03a87824 */ /* 0x000fe200078e02ff */
[-C--:B0-----:R-:W-:Y:S01]  /*2050*/  LEA R160, P2, R85, R214.reuse, 0x1 ;  /* 0x000000d655a07211 */ /* 0x081fe200078408ff */
[----:B------:R-:W0:Y:S01]  /*2060*/  LDC R90, c[0x0][0x3d8] ;  /* 0x0000f600ff5a7b82 */ /* 0x000e220000000800 */
[----:B-----5:R-:W-:Y:S01]  /*2070*/  IMAD R89, R96, 0x2, R91 ;  /* 0x0000000260597824 */ /* 0x020fe200078e025b */
[----:B-1----:R-:W-:Y:S02]  /*2080*/  LEA R158, P3, R87, R214, 0x1 ;  /* 0x000000d6579e7211 */ /* 0x002fe400078608ff */
[----:B------:R-:W-:Y:S02]  /*2090*/  LEA.HI.X.SX32 R161, R85, R0, 0x1, P2 ;  /* 0x0000000055a17211 */ /* 0x000fe400010f0eff */
[----:B------:R-:W-:Y:S02]  /*20a0*/  LEA R156, P6, R153, R214, 0x1 ;  /* 0x000000d6999c7211 */ /* 0x000fe400078c08ff */
[----:B------:R-:W1:Y:S01]  /*20b0*/  LDC R88, c[0x0][0x3d8] ;  /* 0x0000f600ff587b82 */ /* 0x000e620000000800 */
[-C--:B------:R-:W-:Y:S01]  /*20c0*/  LEA.HI.X.SX32 R159, R87, R0.reuse, 0x1, P3 ;  /* 0x00000000579f7211 */ /* 0x080fe200018f0eff */
[----:B------:R4:W-:Y:S01]  /*20d0*/  STL.64 [R1+0x308], R160 ;  /* 0x000308a001007387 */ /* 0x0009e20000100a00 */
[----:B------:R-:W-:-:S02]  /*20e0*/  LEA.HI.X.SX32 R157, R153, R0, 0x1, P6 ;  /* 0x00000000999d7211 */ /* 0x000fc400030f0eff */
[C---:B------:R-:W-:Y:S01]  /*20f0*/  LEA R154, P6, R83.reuse, R214, 0x1 ;  /* 0x000000d6539a7211 */ /* 0x040fe200078c08ff */
[----:B------:R5:W-:Y:S01]  /*2100*/  STL.64 [R1+0x300], R158 ;  /* 0x0003009e01007387 */ /* 0x000be20000100a00 */
[----:B--2---:R-:W-:Y:S01]  /*2110*/  LEA R85, R94, R89, 0x1 ;  /* 0x000000595e557211 */ /* 0x004fe200078e08ff */
[----:B------:R-:W2:Y:S01]  /*2120*/  LDC R86, c[0x0][0x3d8] ;  /* 0x0000f600ff567b82 */ /* 0x000ea20000000800 */
[----:B------:R-:W-:Y:S01]  /*2130*/  LEA.HI.X.SX32 R155, R83, R0, 0x1, P6 ;  /* 0x00000000539b7211 */ /* 0x000fe200030f0eff */
[----:B------:R0:W-:Y:S01]  /*2140*/  STL.64 [R1+0x2f8], R156 ;  /* 0x0002f89c01007387 */ /* 0x0001e20000100a00 */
[----:B------:R-:W-:Y:S01]  /*2150*/  LEA R152, P6, R151, R214, 0x1 ;  /* 0x000000d697987211 */ /* 0x000fe200078c08ff */
[----:B---3--:R-:W-:Y:S02]  /*2160*/  IMAD R87, R92, 0x2, R85 ;  /* 0x000000025c577824 */ /* 0x008fe400078e0255 */
[----:B----4-:R-:W-:Y:S01]  /*2170*/  IMAD R160, R3, 0x69, RZ ;  /* 0x0000006903a07824 */ /* 0x010fe200078e02ff */
[----:B------:R-:W-:Y:S01]  /*2180*/  LEA.HI.X.SX32 R153, R151, R0, 0x1, P6 ;  /* 0x0000000097997211 */ /* 0x000fe200030f0eff */
[----:B------:R-:W3:Y:S01]  /*2190*/  LDC R84, c[0x0][0x3d8] ;  /* 0x0000f600ff547b82 */ /* 0x000ee20000000800 */
[----:B------:R-:W-:Y:S01]  /*21a0*/  IMAD R161, R3, 0x35, RZ ;  /* 0x0000003503a17824 */ /* 0x000fe200078e02ff */
[----:B-----5:R-:W-:-:S02]  /*21b0*/  LEA R158, P2, R25, R214, 0x1 ;  /* 0x000000d6199e7211 */ /* 0x020fc400078408ff */
[----:B0-----:R-:W-:Y:S02]  /*21c0*/  LEA R156, P3, R81, R214, 0x1 ;  /* 0x000000d6519c7211 */ /* 0x001fe400078608ff */
[-C--:B------:R-:W-:Y:S02]  /*21d0*/  LEA.HI.X.SX32 R159, R25, R0.reuse, 0x1, P2 ;  /* 0x00000000199f7211 */ /* 0x080fe400010f0eff */
[----:B------:R-:W0:Y:S01]  /*21e0*/  LDC R82, c[0x0][0x3d8] ;  /* 0x0000f600ff527b82 */ /* 0x000e220000000800 */
[----:B------:R-:W-:Y:S01]  /*21f0*/  LEA.HI.X.SX32 R157, R81, R0, 0x1, P3 ;  /* 0x00000000519d7211 */ /* 0x000fe200018f0eff */
[----:B------:R-:W-:Y:S01]  /*2200*/  IMAD R25, R90, 0x2, R87 ;  /* 0x000000025a197824 */ /* 0x000fe200078e0257 */
[----:B------:R4:W-:Y:S04]  /*2210*/  STL.64 [R1+0x2f0], R158 ;  /* 0x0002f09e01007387 */ /* 0x0009e80000100a00 */
[----:B-1----:R-:W-:Y:S01]  /*2220*/  LEA R81, R88, R25, 0x1 ;  /* 0x0000001958517211 */ /* 0x002fe200078e08ff */
[----:B------:R1:W-:Y:S01]  /*2230*/  STL.64 [R1+0x2e8], R156 ;  /* 0x0002e89c01007387 */ /* 0x0003e20000100a00 */
[----:B------:R-:W5:Y:S03]  /*2240*/  LDC R80, c[0x0][0x3d8] ;  /* 0x0000f600ff507b82 */ /* 0x000f660000000800 */
[----:B------:R3:W-:Y:S01]  /*2250*/  STL.64 [R1+0x2e0], R154 ;  /* 0x0002e09a01007387 */ /* 0x0007e20000100a00 */
[----:B--2---:R-:W-:-:S02]  /*2260*/  IMAD R83, R86, 0x2, R81 ;  /* 0x0000000256537824 */ /* 0x004fc400078e0251 */
[C---:B----4-:R-:W-:Y:S02]  /*2270*/  IMAD R158, R3.reuse, 0xd6, RZ ;  /* 0x000000d6039e7824 */ /* 0x050fe400078e02ff */
[----:B------:R-:W2:Y:S01]  /*2280*/  LDC R78, c[0x0][0x3d8] ;  /* 0x0000f600ff4e7b82 */ /* 0x000ea20000000800 */
[----:B------:R-:W-:Y:S01]  /*2290*/  IMAD R159, R3, 0xd8, RZ ;  /* 0x000000d8039f7824 */ /* 0x000fe200078e02ff */
[-C--:B-1----:R-:W-:Y:S02]  /*22a0*/  LEA R156, P2, R75, R214.reuse, 0x1 ;  /* 0x000000d64b9c7211 */ /* 0x082fe400078408ff */
[----:B---3--:R-:W-:-:S04]  /*22b0*/  LEA R154, P3, R79, R214, 0x1 ;  /* 0x000000d64f9a7211 */ /* 0x008fc800078608ff */
[----:B------:R-:W1:Y:S01]  /*22c0*/  LDC R76, c[0x0][0x3d8] ;  /* 0x0000f600ff4c7b82 */ /* 0x000e620000000800 */
[-C--:B------:R-:W-:Y:S02]  /*22d0*/  LEA.HI.X.SX32 R157, R75, R0.reuse, 0x1, P2 ;  /* 0x000000004b9d7211 */ /* 0x080fe400010f0eff */
[----:B------:R-:W-:Y:S01]  /*22e0*/  LEA.HI.X.SX32 R155, R79, R0, 0x1, P3 ;  /* 0x000000004f9b7211 */ /* 0x000fe200018f0eff */
[----:B------:R-:W-:Y:S02]  /*22f0*/  IMAD R79, R84, 0x2, R83 ;  /* 0x00000002544f7824 */ /* 0x000fe400078e0253 */
[----:B------:R3:W-:Y:S02]  /*2300*/  STL.64 [R1+0x2d8], R156 ;  /* 0x0002d89c01007387 */ /* 0x0007e40000100a00 */
[----:B------:R-:W4:Y:S01]  /*2310*/  LDC R74, c[0x0][0x3d8] ;  /* 0x0000f600ff4a7b82 */ /* 0x000f220000000800 */
[----:B0-----:R-:W-:Y:S01]  /*2320*/  LEA R75, R82, R79, 0x1 ;  /* 0x0000004f524b7211 */ /* 0x001fe200078e08ff */
[----:B------:R0:W-:Y:S01]  /*2330*/  STL.64 [R1+0x2d0], R154 ;  /* 0x0002d09a01007387 */ /* 0x0001e20000100a00 */
[----:B------:R-:W-:-:S03]  /*2340*/  IMAD R82, R3, 0xac, RZ ;  /* 0x000000ac03527824 */ /* 0x000fc600078e02ff */
[----:B------:R5:W-:Y:S02]  /*2350*/  STL.64 [R1+0x2c8], R152 ;  /* 0x0002c89801007387 */ /* 0x000be40000100a00 */
[----:B------:R-:W1:Y:S01]  /*2360*/  LDC R72, c[0x0][0x3d8] ;  /* 0x0000f600ff487b82 */ /* 0x000e620000000800 */
[-C--:B---3--:R-:W-:Y:S02]  /*2370*/  LEA R156, P2, R73, R214.reuse, 0x1 ;  /* 0x000000d6499c7211 */ /* 0x088fe400078408ff */
[----:B0-----:R-:W-:Y:S02]  /*2380*/  LEA R154, P3, R77, R214, 0x1 ;  /* 0x000000d64d9a7211 */ /* 0x001fe400078608ff */
[----:B------:R-:W-:-:S03]  /*2390*/  LEA.HI.X.SX32 R157, R73, R0, 0x1, P2 ;  /* 0x00000000499d7211 */ /* 0x000fc600010f0eff */
[----:B------:R-:W0:Y:S01]  /*23a0*/  LDC R70, c[0x0][0x3d8] ;  /* 0x0000f600ff467b82 */ /* 0x000e220000000800 */
[----:B-----5:R-:W-:Y:S02]  /*23b0*/  LEA R152, P6, R149, R214, 0x1 ;  /* 0x000000d695987211 */ /* 0x020fe400078c08ff */
[-C--:B------:R-:W-:Y:S01]  /*23c0*/  LEA.HI.X.SX32 R155, R77, R0.reuse, 0x1, P3 ;  /* 0x000000004d9b7211 */ /* 0x080fe200018f0eff */
[----:B------:R3:W-:Y:S01]  /*23d0*/  STL.64 [R1+0x2c0], R156 ;  /* 0x0002c09c01007387 */ /* 0x0007e20000100a00 */
[----:B------:R-:W-:Y:S01]  /*23e0*/  LEA.HI.X.SX32 R153, R149, R0, 0x1, P6 ;  /* 0x0000000095997211 */ /* 0x000fe200030f0eff */
[----:B------:R-:W-:Y:S01]  /*23f0*/  IMAD R77, R80, 0x2, R75 ;  /* 0x00000002504d7824 */ /* 0x000fe200078e024b */
[C---:B------:R-:W-:Y:S01]  /*2400*/  LEA R150, P6, R123.reuse, R214, 0x1 ;  /* 0x000000d67b967211 */ /* 0x040fe200078c08ff */
[----:B------:R5:W-:Y:S01]  /*2410*/  STL.64 [R1+0x2b8], R154 ;  /* 0x0002b89a01007387 */ /* 0x000be20000100a00 */
[----:B------:R-:W0:Y:S01]  /*2420*/  LDC R68, c[0x0][0x3d8] ;  /* 0x0000f600ff447b82 */ /* 0x000e220000000800 */
[----:B--2---:R-:W-:Y:S01]  /*2430*/  IMAD R73, R78, 0x2, R77 ;  /* 0x000000024e497824 */ /* 0x004fe200078e024d */
[----:B------:R-:W-:Y:S01]  /*2440*/  LEA.HI.X.SX32 R151, R123, R0, 0x1, P6 ;  /* 0x000000007b977211 */ /* 0x000fe200030f0eff */
[----:B------:R2:W-:Y:S01]  /*2450*/  STL.64 [R1+0x2b0], R152 ;  /* 0x0002b09801007387 */ /* 0x0005e20000100a00 */
[----:B------:R-:W-:-:S02]  /*2460*/  LEA R120, P6, R119, R214, 0x1 ;  /* 0x000000d677787211 */ /* 0x000fc400078c08ff */
[----:B------:R-:W-:Y:S01]  /*2470*/  LEA.HI.X.SX32 R149, R148, R125, 0x1, P4 ;  /* 0x0000007d94957211 */ /* 0x000fe200020f0eff */
[C---:B---3--:R-:W-:Y:S01]  /*2480*/  IMAD R156, R3.reuse, 0xd, RZ ;  /* 0x0000000d039c7824 */ /* 0x048fe200078e02ff */
[----:B------:R-:W3:Y:S01]  /*2490*/  LDC R66, c[0x0][0x3d8] ;  /* 0x0000f600ff427b82 */ /* 0x000ee20000000800 */
[----:B------:R-:W-:Y:S01]  /*24a0*/  IMAD R157, R3, 0xd4, RZ ;  /* 0x000000d4039d7824 */ /* 0x000fe200078e02ff */
[-C--:B-----5:R-:W-:Y:S02]  /*24b0*/  LEA R154, P2, R69, R214.reuse, 0x1 ;  /* 0x000000d6459a7211 */ /* 0x0a0fe400078408ff */
[----:B--2---:R-:W-:-:S04]  /*24c0*/  LEA R152, P3, R121, R214, 0x1 ;  /* 0x000000d679987211 */ /* 0x004fc800078608ff */
[----:B------:R-:W2:Y:S01]  /*24d0*/  LDC R64, c[0x0][0x3d8] ;  /* 0x0000f600ff407b82 */ /* 0x000ea20000000800 */
[-C--:B------:R-:W-:Y:S02]  /*24e0*/  LEA.HI.X.SX32 R155, R69, R0.reuse, 0x1, P2 ;  /* 0x00000000459b7211 */ /* 0x080fe400010f0eff */
[-C--:B------:R-:W-:Y:S02]  /*24f0*/  LEA.HI.X.SX32 R153, R121, R0.reuse, 0x1, P3 ;  /* 0x0000000079997211 */ /* 0x080fe400018f0eff */
[----:B------:R-:W-:Y:S01]  /*2500*/  LEA.HI.X.SX32 R121, R119, R0, 0x1, P6 ;  /* 0x0000000077797211 */ /* 0x000fe200030f0eff */
[----:B------:R5:W-:Y:S01]  /*2510*/  STL.64 [R1+0x2a8], R154 ;  /* 0x0002a89a01007387 */ /* 0x000be20000100a00 */
[----:B-1----:R-:W-:Y:S01]  /*2520*/  LEA R69, R76, R73, 0x1 ;  /* 0x000000494c457211 */ /* 0x002fe200078e08ff */
[----:B------:R-:W1:Y:S02]  /*2530*/  LDC R62, c[0x0][0x3d8] ;  /* 0x0000f600ff3e7b82 */ /* 0x000e640000000800 */
[----:B------:R4:W-:Y:S04]  /*2540*/  STL.64 [R1+0x2a0], R152 ;  /* 0x0002a09801007387 */ /* 0x0009e80000100a00 */
[----:B------:R0:W-:Y:S02]  /*2550*/  STL.64 [R1+0x298], R150 ;  /* 0x0002989601007387 */ /* 0x0001e40000100a00 */
[----:B------:R-:W1:Y:S01]  /*2560*/  LDC R60, c[0x0][0x3d8] ;  /* 0x0000f600ff3c7b82 */ /* 0x000e620000000800 */
[----:B-----5:R-:W-:Y:S01]  /*2570*/  IMAD R154, R3, 0x49, RZ ;  /* 0x00000049039a7824 */ /* 0x020fe200078e02ff */
[----:B----4-:R-:W-:-:S06]  /*2580*/  LEA R152, P2, R71, R214, 0x1 ;  /* 0x000000d647987211 */ /* 0x010fcc00078408ff */
[----:B------:R-:W4:Y:S01]  /*2590*/  LDC R58, c[0x0][0x3d8] ;  /* 0x0000f600ff3a7b82 */ /* 0x000f220000000800 */
[----:B0-----:R-:W-:Y:S02]  /*25a0*/  LEA R150, P3, R67, R214, 0x1 ;  /* 0x000000d643967211 */ /* 0x001fe400078608ff */
[-C--:B------:R-:W-:Y:S01]  /*25b0*/  LEA.HI.X.SX32 R153, R71, R0.reuse, 0x1, P2 ;  /* 0x0000000047997211 */ /* 0x080fe200010f0eff */
[----:B------:R-:W-:Y:S01]  /*25c0*/  IMAD R71, R74, 0x2, R69 ;  /* 0x000000024a477824 */ /* 0x000fe200078e0245 */
[----:B------:R-:W-:Y:S02]  /*25d0*/  LEA.HI.X.SX32 R151, R67, R0, 0x1, P3 ;  /* 0x0000000043977211 */ /* 0x000fe400018f0eff */
[C---:B------:R-:W-:Y:S01]  /*25e0*/  LEA R122, P3, R63.reuse, R214, 0x1 ;  /* 0x000000d63f7a7211 */ /* 0x040fe200078608ff */
[----:B------:R0:W-:Y:S01]  /*25f0*/  STL.64 [R1+0x290], R152 ;  /* 0x0002909801007387 */ /* 0x0001e20000100a00 */
[----:B------:R-:W-:Y:S01]  /*2600*/  IMAD R67, R72, 0x2, R71 ;  /* 0x0000000248437824 */ /* 0x000fe200078e0247 */
[----:B------:R-:W5:Y:S01]  /*2610*/  LDC R50, c[0x0][0x3d8] ;  /* 0x0000f600ff327b82 */ /* 0x000f620000000800 */
[----:B------:R-:W-:Y:S01]  /*2620*/  LEA.HI.X.SX32 R123, R63, R0, 0x1, P3 ;  /* 0x000000003f7b7211 */ /* 0x000fe200018f0eff */
[----:B------:R2:W-:Y:S04]  /*2630*/  STL.64 [R1+0x288], R150 ;  /* 0x0002889601007387 */ /* 0x0005e80000100a00 */
[----:B------:R3:W-:Y:S02]  /*2640*/  STL.64 [R1+0x280], R120 ;  /* 0x0002807801007387 */ /* 0x0007e40000100a00 */
[----:B------:R-:W1:Y:S01]  /*2650*/  LDC R45, c[0x0][0x3d8] ;  /* 0x0000f600ff2d7b82 */ /* 0x000e620000000800 */
[----:B0-----:R-:W-:Y:S01]  /*2660*/  IMAD R152, R3, 0x48, RZ ;  /* 0x0000004803987824 */ /* 0x001fe200078e02ff */
[----:B--2---:R-:W-:-:S06]  /*2670*/  LEA R150, P2, R61, R214, 0x1 ;  /* 0x000000d63d967211 */ /* 0x004fcc00078408ff */
[----:B------:R-:W0:Y:S01]  /*2680*/  LDC R56, c[0x0][0x3d8] ;  /* 0x0000f600ff387b82 */ /* 0x000e220000000800 */
[----:B---3--:R-:W-:Y:S02]  /*2690*/  LEA R120, P6, R117, R214, 0x1 ;  /* 0x000000d675787211 */ /* 0x008fe400078c08ff */
[-C--:B------:R-:W-:Y:S02]  /*26a0*/  LEA.HI.X.SX32 R151, R61, R0.reuse, 0x1, P2 ;  /* 0x000000003d977211 */ /* 0x080fe400010f0eff */
[----:B------:R-:W-:Y:S02]  /*26b0*/  LEA.HI.X.SX32 R121, R117, R0, 0x1, P6 ;  /* 0x0000000075797211 */ /* 0x000fe400030f0eff */
[C---:B------:R-:W-:Y:S01]  /*26c0*/  LEA R118, P6, R115.reuse, R214, 0x1 ;  /* 0x000000d673767211 */ /* 0x040fe200078c08ff */
[----:B------:R2:W-:Y:S01]  /*26d0*/  STL.64 [R1+0x278], R150 ;  /* 0x0002789601007387 */ /* 0x0005e20000100a00 */
[----:B------:R-:W-:Y:S01]  /*26e0*/  LEA R61, R70, R67, 0x1 ;  /* 0x00000043463d7211 */ /* 0x000fe200078e08ff */
[----:B------:R-:W3:Y:S01]  /*26f0*/  LDC R44, c[0x0][0x3d8] ;  /* 0x0000f600ff2c7b82 */ /* 0x000ee20000000800 */
[----:B------:R-:W-:Y:S01]  /*2700*/  LEA.HI.X.SX32 R119, R115, R0, 0x1, P6 ;  /* 0x0000000073777211 */ /* 0x000fe200030f0eff */
[----:B------:R4:W-:Y:S01]  /*2710*/  STL.64 [R1+0x270], R122 ;  /* 0x0002707a01007387 */ /* 0x0009e20000100a00 */
[----:B------:R-:W-:Y:S01]  /*2720*/  LEA R116, P6, R113, R214, 0x1 ;  /* 0x000000d671747211 */ /* 0x000fe200078c08ff */
[----:B------:R-:W-:-:S02]  /*2730*/  IMAD R63, R68, 0x2, R61 ;  /* 0x00000002443f7824 */ /* 0x000fc400078e023d */
[----:B------:R5:W-:Y:S01]  /*2740*/  STL.64 [R1+0x268], R120 ;  /* 0x0002687801007387 */ /* 0x000be20000100a00 */
[----:B------:R-:W-:Y:S01]  /*2750*/  LEA.HI.X.SX32 R117, R113, R0, 0x1, P6 ;  /* 0x0000000071757211 */ /* 0x000fe200030f0eff */
[----:B------:R-:W0:Y:S01]  /*2760*/  LDC R39, c[0x0][0x3d8] ;  /* 0x0000f600ff277b82 */ /* 0x000e220000000800 */
[----:B------:R-:W-:Y:S01]  /*2770*/  LEA R114, P6, R111, R214, 0x1 ;  /* 0x000000d66f727211 */ /* 0x000fe200078c08ff */
[C---:B--2---:R-:W-:Y:S02]  /*2780*/  IMAD R150, R3.reuse, 0x47, RZ ;  /* 0x0000004703967824 */ /* 0x044fe400078e02ff */
[----:B------:R-:W-:Y:S01]  /*2790*/  IMAD R70, R3, 0x4f, RZ ;  /* 0x0000004f03467824 */ /* 0x000fe200078e02ff */
[----:B------:R-:W-:Y:S02]  /*27a0*/  LEA.HI.X.SX32 R115, R111, R0, 0x1, P6 ;  /* 0x000000006f737211 */ /* 0x000fe400030f0eff */
[-C--:B----4-:R-:W-:Y:S01]  /*27b0*/  LEA R122, P2, R59, R214.reuse, 0x1 ;  /* 0x000000d63b7a7211 */ /* 0x090fe200078408ff */
[----:B------:R-:W2:Y:S01]  /*27c0*/  LDC R54, c[0x0][0x3d8] ;  /* 0x0000f600ff367b82 */ /* 0x000ea20000000800 */
[----:B------:R-:W-:-:S02]  /*27d0*/  LEA R108, P6, R105, R214, 0x1 ;  /* 0x000000d6696c7211 */ /* 0x000fc400078c08ff */
[----:B-----5:R-:W-:Y:S02]  /*27e0*/  LEA R120, P3, R55, R214, 0x1 ;  /* 0x000000d637787211 */ /* 0x020fe400078608ff */
[-C--:B------:R-:W-:Y:S01]  /*27f0*/  LEA.HI.X.SX32 R123, R59, R0.reuse, 0x1, P2 ;  /* 0x000000003b7b7211 */ /* 0x080fe200010f0eff */
[----:B------:R-:W-:Y:S01]  /*2800*/  IMAD R59, R66, 0x2, R63 ;  /* 0x00000002423b7824 */ /* 0x000fe200078e023f */
[----:B------:R-:W-:Y:S01]  /*2810*/  LEA.HI.X.SX32 R121, R55, R0, 0x1, P3 ;  /* 0x0000000037797211 */ /* 0x000fe200018f0eff */
[----:B------:R-:W4:Y:S01]  /*2820*/  LDC R38, c[0x0][0x3d8] ;  /* 0x0000f600ff267b82 */ /* 0x000f220000000800 */
[----:B------:R-:W-:Y:S01]  /*2830*/  LEA.HI.X.SX32 R151, R150, R125, 0x1, P5 ;  /* 0x0000007d96977211 */ /* 0x000fe200028f0eff */
[----:B------:R5:W-:Y:S01]  /*2840*/  STL.64 [R1+0x260], R122 ;  /* 0x0002607a01007387 */ /* 0x000be20000100a00 */
[----:B------:R-:W-:-:S03]  /*2850*/  LEA R55, R64, R59, 0x1 ;  /* 0x0000003b40377211 */ /* 0x000fc600078e08ff */
[----:B------:R1:W-:Y:S02]  /*2860*/  STL.64 [R1+0x258], R120 ;  /* 0x0002587801007387 */ /* 0x0003e40000100a00 */
[----:B------:R-:W0:Y:S02]  /*2870*/  LDC R33, c[0x0][0x3d8] ;  /* 0x0000f600ff217b82 */ /* 0x000e240000000800 */
[----:B------:R1:W-:Y:S01]  /*2880*/  STL.64 [R1+0x250], R118 ;  /* 0x0002507601007387 */ /* 0x0003e20000100a00 */
[----:B-----5:R-:W-:-:S05]  /*2890*/  IMAD R122, R3, 0x67, RZ ;  /* 0x00000067037a7824 */ /* 0x020fca00078e02ff */
[----:B------:R-:W5:Y:S01]  /*28a0*/  LDC R52, c[0x0][0x3d8] ;  /* 0x0000f600ff347b82 */ /* 0x000f620000000800 */
[----:B------:R-:W-:Y:S01]  /*28b0*/  IMAD R123, R3, 0xd2, RZ ;  /* 0x000000d2037b7824 */ /* 0x000fe200078e02ff */
[-C--:B-1----:R-:W-:Y:S02]  /*28c0*/  LEA R120, P2, R57, R214.reuse, 0x1 ;  /* 0x000000d639787211 */ /* 0x082fe400078408ff */
[----:B------:R-:W-:Y:S02]  /*28d0*/  LEA R118, P3, R51, R214, 0x1 ;  /* 0x000000d633767211 */ /* 0x000fe400078608ff */
[-C--:B------:R-:W-:Y:S01]  /*28e0*/  LEA.HI.X.SX32 R121, R57, R0.reuse, 0x1, P2 ;  /* 0x0000000039797211 */ /* 0x080fe200010f0eff */
[----:B------:R-:W-:Y:S01]  /*28f0*/  IMAD R57, R62, 0x2, R55 ;  /* 0x000000023e397824 */ /* 0x000fe200078e0237 */
[----:B------:R-:W-:Y:S01]  /*2900*/  LEA.HI.X.SX32 R119, R51, R0, 0x1, P3 ;  /* 0x0000000033777211 */ /* 0x000fe200018f0eff */
[----:B------:R-:W1:Y:S01]  /*2910*/  LDC R32, c[0x0][0x3d8] ;  /* 0x0000f600ff207b82 */ /* 0x000e620000000800 */
[----:B------:R-:W-:Y:S01]  /*2920*/  IMAD R62, R3, 0x7c, RZ ;  /* 0x0000007c033e7824 */ /* 0x000fe200078e02ff */
[----:B------:R2:W-:Y:S01]  /*2930*/  STL.64 [R1+0x248], R120 ;  /* 0x0002487801007387 */ /* 0x0005e20000100a00 */
[----:B------:R-:W-:-:S03]  /*2940*/  IMAD R51, R60, 0x2, R57 ;  /* 0x000000023c337824 */ /* 0x000fc600078e0239 */
[----:B------:R3:W-:Y:S02]  /*2950*/  STL.64 [R1+0x240], R118 ;  /* 0x0002407601007387 */ /* 0x0007e40000100a00 */
[----:B------:R-:W1:Y:S02]  /*2960*/  LDC R27, c[0x0][0x3d8] ;  /* 0x0000f600ff1b7b82 */ /* 0x000e640000000800 */
[----:B------:R3:W-:Y:S01]  /*2970*/  STL.64 [R1+0x238], R116 ;  /* 0x0002387401007387 */ /* 0x0007e20000100a00 */
[----:B--2---:R-:W-:-:S05]  /*2980*/  MOV R121, 0xff800000 ;  /* 0xff80000000797802 */ /* 0x004fca0000000f00 */
[----:B------:R-:W2:Y:S01]  /*2990*/  LDC R4, c[0x0][0x3d8] ;  /* 0x0000f600ff047b82 */ /* 0x000ea20000000800 */
[----:B------:R-:W-:Y:S02]  /*29a0*/  MOV R120, 0xff800000 ;  /* 0xff80000000787802 */ /* 0x000fe40000000f00 */
[-C--:B---3--:R-:W-:Y:S02]  /*29b0*/  LEA R118, P2, R49, R214.reuse, 0x1 ;  /* 0x000000d631767211 */ /* 0x088fe400078408ff */
[----:B------:R-:W-:Y:S02]  /*29c0*/  LEA R116, P3, R109, R214, 0x1 ;  /* 0x000000d66d747211 */ /* 0x000fe400078608ff */
[-C--:B------:R-:W-:Y:S01]  /*29d0*/  LEA.HI.X.SX32 R119, R49, R0.reuse, 0x1, P2 ;  /* 0x0000000031777211 */ /* 0x080fe200010f0eff */
[----:B------:R-:W3:Y:S01]  /*29e0*/  LDC R26, c[0x0][0x3d8] ;  /* 0x0000f600ff1a7b82 */ /* 0x000ee20000000800 */
[----:B------:R-:W-:Y:S02]  /*29f0*/  LEA R49, R58, R51, 0x1 ;  /* 0x000000333a317211 */ /* 0x000fe400078e08ff */
[----:B------:R-:W-:Y:S01]  /*2a00*/  LEA.HI.X.SX32 R117, R109, R0, 0x1, P3 ;  /* 0x000000006d757211 */ /* 0x000fe200018f0eff */
[----:B------:R4:W-:Y:S01]  /*2a10*/  STL.64 [R1+0x230], R118 ;  /* 0x0002307601007387 */ /* 0x0009e20000100a00 */
[----:B------:R-:W-:Y:S01]  /*2a20*/  LEA R112, P3, R43, R214, 0x1 ;  /* 0x000000d62b707211 */ /* 0x000fe200078608ff */
[----:B------:R-:W-:Y:S01]  /*2a30*/  IMAD R50, R50, 0x2, R49 ;  /* 0x0000000232327824 */ /* 0x000fe200078e0231 */
[-C--:B------:R-:W-:Y:S01]  /*2a40*/  LEA.HI.X.SX32 R109, R105, R0.reuse, 0x1, P6 ;  /* 0x00000000696d7211 */ /* 0x080fe200030f0eff */
[----:B------:R5:W-:Y:S01]  /*2a50*/  STL.64 [R1+0x220], R114 ;  /* 0x0002207201007387 */ /* 0x000be20000100a00 */
[----:B------:R-:W-:Y:S01]  /*2a60*/  LEA.HI.X.SX32 R113, R43, R0, 0x1, P3 ;  /* 0x000000002b717211 */ /* 0x000fe200018f0eff */
[----:B------:R-:W-:Y:S01]  /*2a70*/  IMAD R45, R45, 0x2, R50 ;  /* 0x000000022d2d7824 */ /* 0x000fe200078e0232 */
[----:B------:R-:W-:Y:S01]  /*2a80*/  LEA R106, P6, R101, R214, 0x1 ;  /* 0x000000d6656a7211 */ /* 0x000fe200078c08ff */
[----:B------:R1:W-:Y:S01]  /*2a90*/  STL.64 [R1+0x228], R116 ;  /* 0x0002287401007387 */ /* 0x0003e20000100a00 */
[----:B------:R-:W2:Y:S02]  /*2aa0*/  LDC R5, c[0x0][0x3d8] ;  /* 0x0000f600ff057b82 */ /* 0x000ea40000000800 */
[----:B0-----:R-:W-:Y:S01]  /*2ab0*/  LEA R43, R56, R45, 0x1 ;  /* 0x0000002d382b7211 */ /* 0x001fe200078e08ff */
[----:B----4-:R-:W-:-:S02]  /*2ac0*/  IMAD R118, R3, 0x65, RZ ;  /* 0x0000006503767824 */ /* 0x010fc400078e02ff */
[----:B------:R-:W-:Y:S01]  /*2ad0*/  IMAD R119, R3, 0x33, RZ ;  /* 0x0000003303777824 */ /* 0x000fe200078e02ff */
[C---:B-----5:R-:W-:Y:S01]  /*2ae0*/  LEA R114, P2, R107.reuse, R214, 0x1 ;  /* 0x000000d66b727211 */ /* 0x060fe200078408ff */
[----:B------:R-:W-:Y:S01]  /*2af0*/  IMAD R44, R44, 0x2, R43 ;  /* 0x000000022c2c7824 */ /* 0x000fe200078e022b */
[----:B------:R-:W0:Y:S02]  /*2b00*/  LDC R2, c[0x0][0x3d8] ;  /* 0x0000f600ff027b82 */ /* 0x000e240000000800 */
[----:B------:R-:W-:Y:S01]  /*2b10*/  LEA.HI.X.SX32 R115, R107, R0, 0x1, P2 ;  /* 0x000000006b737211 */ /* 0x000fe200010f0eff */
[----:B------:R-:W-:Y:S01]  /*2b20*/  IMAD R39, R39, 0x2, R44 ;  /* 0x0000000227277824 */ /* 0x000fe200078e022c */
[----:B------:R-:W-:Y:S01]  /*2b30*/  LEA R110, P2, R103, R214, 0x1 ;  /* 0x000000d6676e7211 */ /* 0x000fe200078408ff */
[----:B-1----:R-:W-:Y:S01]  /*2b40*/  IMAD R116, R3, 0xce, RZ ;  /* 0x000000ce03747824 */ /* 0x002fe200078e02ff */
[-C--:B------:R-:W-:Y:S01]  /*2b50*/  LEA.HI.X.SX32 R107, R101, R0.reuse, 0x1, P6 ;  /* 0x00000000656b7211 */ /* 0x080fe200030f0eff */
[----:B------:R1:W-:Y:S01]  /*2b60*/  STL.64 [R1+0x218], R114 ;  /* 0x0002187201007387 */ /* 0x0003e20000100a00 */
[----:B------:R-:W-:Y:S01]  /*2b70*/  LEA.HI.X.SX32 R111, R103, R0, 0x1, P2 ;  /* 0x00000000676f7211 */ /* 0x000fe200010f0eff */
[----:B------:R-:W4:Y:S01]  /*2b80*/  LDC R21, c[0x0][0x3d8] ;  /* 0x0000f600ff157b82 */ /* 0x000f220000000800 */
[-C--:B------:R-:W-:Y:S01]  /*2b90*/  LEA R104, P2, R37, R214.reuse, 0x1 ;  /* 0x000000d625687211 */ /* 0x080fe200078408ff */
[----:B------:R5:W-:Y:S01]  /*2ba0*/  STL.64 [R1+0x210], R112 ;  /* 0x0002107001007387 */ /* 0x000be20000100a00 */
[----:B------:R-:W-:Y:S01]  /*2bb0*/  LEA R98, P6, R97, R214, 0x1 ;  /* 0x000000d661627211 */ /* 0x000fe200078c08ff */
[----:B------:R-:W-:Y:S01]  /*2bc0*/  IMAD R117, R3, 0xd0, RZ ;  /* 0x000000d003757824 */ /* 0x000fe200078e02ff */
[----:B------:R-:W-:Y:S01]  /*2bd0*/  LEA.HI.X.SX32 R105, R37, R0, 0x1, P2 ;  /* 0x0000000025697211 */ /* 0x000fe200010f0eff */
[----:B------:R3:W-:Y:S01]  /*2be0*/  STL.64 [R1+0x208], R108 ;  /* 0x0002086c01007387 */ /* 0x0007e20000100a00 */
[----:B------:R-:W-:Y:S01]  /*2bf0*/  LEA R37, R54, R39, 0x1 ;  /* 0x0000002736257211 */ /* 0x000fe200078e08ff */
[----:B------:R-:W0:Y:S01]  /*2c00*/  LDC R14, c[0x0][0x3d8] ;  /* 0x0000f600ff0e7b82 */ /* 0x000e220000000800 */
[----:B------:R-:W-:Y:S01]  /*2c10*/  LEA R100, P2, R93, R214, 0x1 ;  /* 0x000000d65d647211 */ /* 0x000fe200078408ff */
[----:B------:R3:W-:Y:S01]  /*2c20*/  STL.64 [R1+0x200], R110 ;  /* 0x0002006e01007387 */ /* 0x0007e20000100a00 */
[----:B-1----:R-:W-:-:S02]  /*2c30*/  IMAD R115, R3, 0x19, RZ ;  /* 0x0000001903737824 */ /* 0x002fc400078e02ff */
[----:B------:R-:W-:Y:S01]  /*2c40*/  LEA.HI.X.SX32 R101, R93, R0, 0x1, P2 ;  /* 0x000000005d657211 */ /* 0x000fe200010f0eff */
[----:B------:R-:W-:Y:S01]  /*2c50*/  IMAD R38, R38, 0x2, R37 ;  /* 0x0000000226267824 */ /* 0x000fe200078e0225 */
[-C--:B------:R-:W-:Y:S01]  /*2c60*/  LEA R96, P2, R89, R214.reuse, 0x1 ;  /* 0x000000d659607211 */ /* 0x080fe200078408ff */
[----:B------:R-:W1:Y:S01]  /*2c70*/  LDC R65, c[0x0][0x3d8] ;  /* 0x0000f600ff417b82 */ /* 0x000e620000000800 */
[----:B-----5:R-:W-:Y:S01]  /*2c80*/  IMAD R113, R3, 0x63, RZ ;  /* 0x0000006303717824 */ /* 0x020fe200078e02ff */
[----:B---3--:R-:W-:Y:S01]  /*2c90*/  LEA R108, P3, R99, R214, 0x1 ;  /* 0x000000d6636c7211 */ /* 0x008fe200078608ff */
[----:B------:R-:W-:Y:S02]  /*2ca0*/  IMAD R33, R33, 0x2, R38 ;  /* 0x0000000221217824 */ /* 0x000fe400078e0226 */
[----:B------:R-:W-:Y:S01]  /*2cb0*/  IMAD R112, R3, 0xca, RZ ;  /* 0x000000ca03707824 */ /* 0x000fe200078e02ff */
[----:B------:R-:W-:Y:S01]  /*2cc0*/  LEA.HI.X.SX32 R109, R99, R0, 0x1, P3 ;  /* 0x00000000636d7211 */ /* 0x000fe200018f0eff */
[----:B------:R-:W-:Y:S01]  /*2cd0*/  IMAD R110, R3, 0x61, RZ ;  /* 0x00000061036e7824 */ /* 0x000fe200078e02ff */
[----:B------:R-:W-:Y:S01]  /*2ce0*/  LEA R102, P3, R95, R214, 0x1 ;  /* 0x000000d65f667211 */ /* 0x000fe200078608ff */
[----:B------:R-:W3:Y:S01]  /*2cf0*/  LDC R19, c[0x0][0x3d8] ;  /* 0x0000f600ff137b82 */ /* 0x000ee20000000800 */
[-C--:B------:R-:W-:Y:S01]  /*2d00*/  LEA.HI.X.SX32 R99, R97, R0.reuse, 0x1, P6 ;  /* 0x0000000061637211 */ /* 0x080fe200030f0eff */
[----:B------:R-:W-:Y:S01]  /*2d10*/  STL.64 [R1+0x1f8], R108 ;  /* 0x0001f86c01007387 */ /* 0x000fe20000100a00 */
[----:B------:R-:W-:Y:S01]  /*2d20*/  LEA.HI.X.SX32 R103, R95, R0, 0x1, P3 ;  /* 0x000000005f677211 */ /* 0x000fe200018f0eff */
[----:B------:R-:W-:Y:S01]  /*2d30*/  IMAD R111, R3, 0x31, RZ ;  /* 0x00000031036f7824 */ /* 0x000fe200078e02ff */
[----:B------:R-:W-:Y:S01]  /*2d40*/  LEA R94, P6, R91, R214, 0x1 ;  /* 0x000000d65b5e7211 */ /* 0x000fe200078c08ff */
[----:B------:R5:W-:Y:S01]  /*2d50*/  STL.64 [R1+0x1f0], R106 ;  /* 0x0001f06a01007387 */ /* 0x000be20000100a00 */
[-C--:B------:R-:W-:Y:S01]  /*2d60*/  LEA.HI.X.SX32 R97, R89, R0.reuse, 0x1, P2 ;  /* 0x0000000059617211 */ /* 0x080fe200010f0eff */
[----:B------:R-:W0:Y:S01]  /*2d70*/  LDC R12, c[0x0][0x3d8] ;  /* 0x0000f600ff0c7b82 */ /* 0x000e220000000800 */
[----:B------:R-:W-:Y:S01]  /*2d80*/  LEA.HI.X.SX32 R95, R91, R0, 0x1, P6 ;  /* 0x000000005b5f7211 */ /* 0x000fe200030f0eff */
[----:B------:R2:W-:Y:S01]  /*2d90*/  STL.64 [R1+0x1e8], R104 ;  /* 0x0001e86801007387 */ /* 0x0005e20000100a00 */
[-C--:B------:R-:W-:Y:S01]  /*2da0*/  LEA R92, P6, R87, R214.reuse, 0x1 ;  /* 0x000000d6575c7211 */ /* 0x080fe200078c08ff */
[----:B------:R-:W-:Y:S01]  /*2db0*/  IMAD R114, R3, 0xcc, RZ ;  /* 0x000000cc03727824 */ /* 0x000fe200078e02ff */
[----:B------:R-:W-:Y:S01]  /*2dc0*/  LEA R90, P2, R25, R214, 0x1 ;  /* 0x000000d6195a7211 */ /* 0x000fe200078408ff */
[----:B------:R4:W-:Y:S01]  /*2dd0*/  STL.64 [R1+0x1e0], R102 ;  /* 0x0001e06601007387 */ /* 0x0009e20000100a00 */
[----:B------:R-:W-:Y:S01]  /*2de0*/  LEA.HI.X.SX32 R93, R87, R0, 0x1, P6 ;  /* 0x00000000575d7211 */ /* 0x000fe200030f0eff */
[----:B------:R-:W0:Y:S01]  /*2df0*/  LDC R13, c[0x0][0x3d8] ;  /* 0x0000f600ff0d7b82 */ /* 0x000e220000000800 */
[----:B------:R-:W-:Y:S01]  /*2e00*/  LEA R84, P6, R83, R214, 0x1 ;  /* 0x000000d653547211 */ /* 0x000fe200078c08ff */
[----:B------:R4:W-:Y:S01]  /*2e10*/  STL.64 [R1+0x1d8], R98 ;  /* 0x0001d86201007387 */ /* 0x0009e20000100a00 */
[----:B------:R-:W-:Y:S01]  /*2e20*/  LEA.HI.X.SX32 R91, R25, R0, 0x1, P2 ;  /* 0x00000000195b7211 */ /* 0x000fe200010f0eff */
[----:B-----5:R-:W-:Y:S01]  /*2e30*/  IMAD R106, R3, 0xc2, RZ ;  /* 0x000000c2036a7824 */ /* 0x020fe200078e02ff */
[----:B------:R-:W-:Y:S01]  /*2e40*/  LEA R86, P2, R79, R214, 0x1 ;  /* 0x000000d64f567211 */ /* 0x000fe200078408ff */
[----:B------:R5:W-:Y:S01]  /*2e50*/  STL.64 [R1+0x1d0], R100 ;  /* 0x0001d06401007387 */ /* 0x000be20000100a00 */
[----:B--2---:R-:W-:Y:S01]  /*2e60*/  IMAD R104, R3, 0x5f, RZ ;  /* 0x0000005f03687824 */ /* 0x004fe200078e02ff */
[----:B------:R-:W2:Y:S01]  /*2e70*/  LDC R18, c[0x0][0x3d8] ;  /* 0x0000f600ff127b82 */ /* 0x000ea20000000800 */
[----:B------:R-:W-:Y:S01]  /*2e80*/  LEA.HI.X.SX32 R87, R79, R0, 0x1, P2 ;  /* 0x000000004f577211 */ /* 0x000fe200010f0eff */
[----:B----4-:R-:W-:-:S02]  /*2e90*/  IMAD R102, R3, 0x5d, RZ ;  /* 0x0000005d03667824 */ /* 0x010fc400078e02ff */
[----:B------:R-:W-:Y:S01]  /*2ea0*/  IMAD R103, R3, 0x2f, RZ ;  /* 0x0000002f03677824 */ /* 0x000fe200078e02ff */
[----:B------:R-:W-:Y:S01]  /*2eb0*/  LEA R98, P3, R31, R214, 0x1 ;  /* 0x000000d61f627211 */ /* 0x000fe200078608ff */
[C---:B------:R-:W-:Y:S02]  /*2ec0*/  IMAD R105, R3.reuse, 0x3, RZ ;  /* 0x0000000303697824 */ /* 0x040fe400078e02ff */
[----:B------:R-:W4:Y:S01]  /*2ed0*/  LDC R11, c[0x0][0x3d8] ;  /* 0x0000f600ff0b7b82 */ /* 0x000f220000000800 */
[----:B------:R-:W-:Y:S01]  /*2ee0*/  IMAD R107, R3, 0xc4, RZ ;  /* 0x000000c4036b7824 */ /* 0x000fe200078e02ff */
[----:B------:R-:W-:Y:S01]  /*2ef0*/  LEA.HI.X.SX32 R99, R31, R0, 0x1, P3 ;  /* 0x000000001f637211 */ /* 0x000fe200018f0eff */
[C---:B-----5:R-:W-:Y:S01]  /*2f00*/  IMAD R100, R3.reuse, 0xbe, RZ ;  /* 0x000000be03647824 */ /* 0x060fe200078e02ff */
[----:B------:R-:W-:Y:S01]  /*2f10*/  LEA R31, R52, R33, 0x1 ;  /* 0x00000021341f7211 */ /* 0x000fe200078e08ff */
[----:B------:R-:W-:Y:S02]  /*2f20*/  IMAD R52, R3, 0x96, RZ ;  /* 0x0000009603347824 */ /* 0x000fe400078e02ff */
[----:B------:R5:W-:Y:S01]  /*2f30*/  STL.64 [R1+0x1c8], R98 ;  /* 0x0001c86201007387 */ /* 0x000be20000100a00 */
[----:B------:R-:W1:Y:S01]  /*2f40*/  LDC R9, c[0x0][0x3d8] ;  /* 0x0000f600ff097b82 */ /* 0x000e620000000800 */
[----:B------:R-:W-:-:S02]  /*2f50*/  IMAD R32, R32, 0x2, R31 ;  /* 0x0000000220207824 */ /* 0x000fc400078e021f */
[----:B------:R3:W-:Y:S01]  /*2f60*/  STL.64 [R1+0x1c0], R94 ;  /* 0x0001c05e01007387 */ /* 0x0007e20000100a00 */
[----:B------:R-:W-:Y:S02]  /*2f70*/  IMAD R101, R3, 0xc0, RZ ;  /* 0x000000c003657824 */ /* 0x000fe400078e02ff */
[----:B------:R-:W-:Y:S01]  /*2f80*/  IMAD R27, R27, 0x2, R32 ;  /* 0x000000021b1b7824 */ /* 0x000fe200078e0220 */
[----:B------:R0:W-:Y:S01]  /*2f90*/  STL.64 [R1+0x1b8], R96 ;  /* 0x0001b86001007387 */ /* 0x0001e20000100a00 */
[----:B------:R-:W2:Y:S01]  /*2fa0*/  LDC R17, c[0x0][0x3d8] ;  /* 0x0000f600ff117b82 */ /* 0x000ea20000000800 */
[C---:B------:R-:W-:Y:S02]  /*2fb0*/  IMAD R108, R3.reuse, 0xc6, RZ ;  /* 0x000000c6036c7824 */ /* 0x040fe400078e02ff */
[----:B------:R-:W-:Y:S01]  /*2fc0*/  LEA R25, R4, R27, 0x1 ;  /* 0x0000001b04197211 */ /* 0x000fe200078e08ff */
[C---:B-----5:R-:W-:Y:S02]  /*2fd0*/  IMAD R99, R3.reuse, 0x17, RZ ;  /* 0x0000001703637824 */ /* 0x060fe400078e02ff */
[----:B------:R-:W-:Y:S01]  /*2fe0*/  IMAD R98, R3, 0xbc, RZ ;  /* 0x000000bc03627824 */ /* 0x000fe200078e02ff */
[----:B---3--:R-:W-:Y:S01]  /*2ff0*/  LEA R94, P3, R85, R214, 0x1 ;  /* 0x000000d6555e7211 */ /* 0x008fe200078608ff */
[----:B------:R-:W-:Y:S01]  /*3000*/  IMAD R26, R26, 0x2, R25 ;  /* 0x000000021a1a7824 */ /* 0x000fe200078e0219 */
[----:B------:R-:W3:Y:S01]  /*3010*/  LDC R10, c[0x0][0x3d8] ;  /* 0x0000f600ff0a7b82 */ /* 0x000ee20000000800 */
[----:B------:R-:W-:Y:S01]  /*3020*/  IMAD R109, R3, 0xc8, RZ ;  /* 0x000000c8036d7824 */ /* 0x000fe200078e02ff */
[----:B------:R-:W-:Y:S01]  /*3030*/  LEA.HI.X.SX32 R95, R85, R0, 0x1, P3 ;  /* 0x00000000555f7211 */ /* 0x000fe200018f0eff */
[----:B------:R-:W-:Y:S01]  /*3040*/  IMAD R5, R5, 0x2, R26 ;  /* 0x0000000205057824 */ /* 0x000fe200078e021a */
[----:B------:R-:W-:Y:S01]  /*3050*/  LEA R88, P3, R81, R214, 0x1 ;  /* 0x000000d651587211 */ /* 0x000fe200078608ff */
[----:B0-----:R-:W-:Y:S01]  /*3060*/  IMAD R97, R3, 0x5b, RZ ;  /* 0x0000005b03617824 */ /* 0x001fe200078e02ff */
[----:B------:R-:W-:Y:S01]  /*3070*/  LEA.HI.X.SX32 R85, R83, R0, 0x1, P6 ;  /* 0x0000000053557211 */ /* 0x000fe200030f0eff */
[----:B------:R0:W-:Y:S01]  /*3080*/  STL.64 [R1+0x1b0], R94 ;  /* 0x0001b05e01007387 */ /* 0x0001e20000100a00 */
[----:B------:R-:W-:Y:S01]  /*3090*/  LEA R80, P6, R77, R214, 0x1 ;  /* 0x000000d64d507211 */ /* 0x000fe200078c08ff */
[----:B------:R-:W5:Y:S01]  /*30a0*/  LDC R8, c[0x0][0x3d8] ;  /* 0x0000f600ff087b82 */ /* 0x000f620000000800 */
[-C--:B------:R-:W-:Y:S01]  /*30b0*/  LEA.HI.X.SX32 R89, R81, R0.reuse, 0x1, P3 ;  /* 0x0000000051597211 */ /* 0x080fe200018f0eff */
[----:B------:R-:W-:Y:S01]  /*30c0*/  STL.64 [R1+0x1a8], R92 ;  /* 0x0001a85c01007387 */ /* 0x000fe20000100a00 */
[----:B------:R-:W-:Y:S01]  /*30d0*/  LEA.HI.X.SX32 R81, R77, R0, 0x1, P6 ;  /* 0x000000004d517211 */ /* 0x000fe200030f0eff */
[----:B------:R-:W-:Y:S01]  /*30e0*/  IMAD R83, R3, 0x15, RZ ;  /* 0x0000001503537824 */ /* 0x000fe200078e02ff */
[----:B------:R-:W-:Y:S01]  /*30f0*/  LEA R74, P6, R71, R214, 0x1 ;  /* 0x000000d6474a7211 */ /* 0x000fe200078c08ff */
[----:B------:R4:W-:Y:S01]  /*3100*/  STL.64 [R1+0x1a0], R90 ;  /* 0x0001a05a01007387 */ /* 0x0009e20000100a00 */
[----:B------:R-:W-:Y:S01]  /*3110*/  LEA R2, R2, R5, 0x1 ;  /* 0x0000000502027211 */ /* 0x000fe200078e08ff */
[----:B------:R-:W2:Y:S01]  /*3120*/  LDC R16, c[0x0][0x3d8] ;  /* 0x0000f600ff107b82 */ /* 0x000ea20000000800 */
[C---:B------:R-:W-:Y:S01]  /*3130*/  IMAD R96, R3.reuse, 0xba, RZ ;  /* 0x000000ba03607824 */ /* 0x040fe200078e02ff */
[----:B------:R1:W-:Y:S01]  /*3140*/  STL.64 [R1+0x198], R88 ;  /* 0x0001985801007387 */ /* 0x0003e20000100a00 */
[----:B0-----:R-:W-:Y:S01]  /*3150*/  IMAD R94, R3, 0x59, RZ ;  /* 0x00000059035e7824 */ /* 0x001fe200078e02ff */
[----:B------:R-:W-:Y:S01]  /*3160*/  CS2R R76, SRZ ;  /* 0x00000000004c7805 */ /* 0x000fe2000001ff00 */
[----:B------:R-:W-:Y:S01]  /*3170*/  IMAD R21, R21, 0x2, R2 ;  /* 0x0000000215157824 */ /* 0x000fe200078e0202 */
[----:B------:R0:W-:Y:S01]  /*3180*/  STL.64 [R1+0x190], R84 ;  /* 0x0001905401007387 */ /* 0x0001e20000100a00 */
[C---:B------:R-:W-:Y:S01]  /*3190*/  IMAD R95, R3.reuse, 0x2d, RZ ;  /* 0x0000002d035f7824 */ /* 0x040fe200078e02ff */
[----:B------:R-:W2:Y:S01]  /*31a0*/  LDC R7, c[0x0][0x3d8] ;  /* 0x0000f600ff077b82 */ /* 0x000ea20000000800 */
[----:B------:R-:W-:Y:S01]  /*31b0*/  IMAD R14, R14, 0x2, R21 ;  /* 0x000000020e0e7824 */ /* 0x000fe200078e0215 */
[----:B------:R0:W-:Y:S01]  /*31c0*/  STL.64 [R1+0x188], R86 ;  /* 0x0001885601007387 */ /* 0x0001e20000100a00 */
[----:B----4-:R-:W-:-:S02]  /*31d0*/  IMAD R90, R3, 0xb, RZ ;  /* 0x0000000b035a7824 */ /* 0x010fc400078e02ff */
[----:B------:R-:W-:Y:S01]  /*31e0*/  IMAD R91, R3, 0xb4, RZ ;  /* 0x000000b4035b7824 */ /* 0x000fe200078e02ff */
[----:B------:R4:W-:Y:S01]  /*31f0*/  STL.64 [R1+0x178], R80 ;  /* 0x0001785001007387 */ /* 0x0009e20000100a00 */
[----:B-1----:R-:W-:Y:S01]  /*3200*/  LEA R4, R65, R14, 0x1 ;  /* 0x0000000e41047211 */ /* 0x002fe200078e08ff */
[----:B------:R-:W1:Y:S01]  /*3210*/  LDC R6, c[0x0][0x3d8] ;  /* 0x0000f600ff067b82 */ /* 0x000e620000000800 */
[----:B------:R-:W-:Y:S01]  /*3220*/  IMAD R88, R3, 0x57, RZ ;  /* 0x0000005703587824 */ /* 0x000fe200078e02ff */
[----:B0-----:R-:W-:Y:S01]  /*3230*/  LEA R84, P3, R75, R214, 0x1 ;  /* 0x000000d64b547211 */ /* 0x001fe200078608ff */
[----:B------:R-:W-:Y:S02]  /*3240*/  IMAD R89, R3, 0xb2, RZ ;  /* 0x000000b203597824 */ /* 0x000fe400078e02ff */
[----:B------:R-:W-:Y:S01]  /*3250*/  IMAD R19, R19, 0x2, R4 ;  /* 0x0000000213137824 */ /* 0x000fe200078e0204 */
[-C--:B------:R-:W-:Y:S01]  /*3260*/  LEA.HI.X.SX32 R85, R75, R0.reuse, 0x1, P3 ;  /* 0x000000004b557211 */ /* 0x080fe200018f0eff */
[----:B------:R-:W-:Y:S01]  /*3270*/  IMAD R86, R3, 0x55, RZ ;  /* 0x0000005503567824 */ /* 0x000fe200078e02ff */
[----:B------:R-:W-:Y:S01]  /*3280*/  LEA.HI.X.SX32 R75, R71, R0, 0x1, P6 ;  /* 0x00000000474b7211 */ /* 0x000fe200030f0eff */
[----:B------:R-:W-:Y:S01]  /*3290*/  IMAD R12, R12, 0x2, R19 ;  /* 0x000000020c0c7824 */ /* 0x000fe200078e0213 */
[-C--:B----4-:R-:W-:Y:S01]  /*32a0*/  LEA R80, P2, R73, R214.reuse, 0x1 ;  /* 0x000000d649507211 */ /* 0x090fe200078408ff */
[----:B------:R0:W-:Y:S01]  /*32b0*/  STL.64 [R1+0x180], R84 ;  /* 0x0001805401007387 */ /* 0x0001e20000100a00 */
[----:B------:R-:W-:Y:S01]  /*32c0*/  LEA R78, P3, R69, R214, 0x1 ;  /* 0x000000d6454e7211 */ /* 0x000fe200078608ff */
[----:B------:R-:W4:Y:S01]  /*32d0*/  LDC R15, c[0x0][0x3d8] ;  /* 0x0000f600ff0f7b82 */ /* 0x000f220000000800 */
[----:B------:R-:W-:Y:S01]  /*32e0*/  LEA.HI.X.SX32 R81, R73, R0, 0x1, P2 ;  /* 0x0000000049517211 */ /* 0x000fe200010f0eff */
[----:B------:R-:W-:Y:S01]  /*32f0*/  IMAD R71, R3, 0x5, RZ ;  /* 0x0000000503477824 */ /* 0x000fe200078e02ff */
[----:B------:R-:W-:Y:S01]  /*3300*/  LEA R68, P6, R63, R214, 0x1 ;  /* 0x000000d63f447211 */ /* 0x000fe200078c08ff */
[----:B------:R-:W-:Y:S01]  /*3310*/  IMAD R87, R3, 0x2b, RZ ;  /* 0x0000002b03577824 */ /* 0x000fe200078e02ff */
[----:B------:R-:W-:Y:S01]  /*3320*/  LEA.HI.X.SX32 R79, R69, R0, 0x1, P3 ;  /* 0x00000000454f7211 */ /* 0x000fe200018f0eff */
[----:B------:R3:W-:Y:S01]  /*3330*/  STL.64 [R1+0x170], R80 ;  /* 0x0001705001007387 */ /* 0x0007e20000100a00 */
[----:B------:R-:W-:Y:S01]  /*3340*/  LEA R72, P3, R61, R214, 0x1 ;  /* 0x000000d63d487211 */ /* 0x000fe200078608ff */
[----:B------:R-:W1:Y:S01]  /*3350*/  LDC R22, c[0x0][0x3d8] ;  /* 0x0000f600ff167b82 */ /* 0x000e620000000800 */
[----:B------:R-:W-:Y:S01]  /*3360*/  LEA.HI.X.SX32 R69, R63, R0, 0x1, P6 ;  /* 0x000000003f457211 */ /* 0x000fe200030f0eff */
[----:B------:R5:W-:Y:S01]  /*3370*/  STL.64 [R1+0x160], R74 ;  /* 0x0001604a01007387 */ /* 0x000be20000100a00 */
[----:B------:R-:W-:Y:S01]  /*3380*/  LEA R60, P6, R57, R214, 0x1 ;  /* 0x000000d6393c7211 */ /* 0x000fe200078c08ff */
[----:B0-----:R-:W-:Y:S01]  /*3390*/  IMAD R84, R3, 0xae, RZ ;  /* 0x000000ae03547824 */ /* 0x001fe200078e02ff */
[-C--:B------:R-:W-:Y:S01]  /*33a0*/  LEA.HI.X.SX32 R73, R61, R0.reuse, 0x1, P3 ;  /* 0x000000003d497211 */ /* 0x080fe200018f0eff */
[----:B------:R0:W-:Y:S01]  /*33b0*/  STL.64 [R1+0x168], R78 ;  /* 0x0001684e01007387 */ /* 0x0001e20000100a00 */
[----:B------:R-:W-:Y:S01]  /*33c0*/  LEA.HI.X.SX32 R61, R57, R0, 0x1, P6 ;  /* 0x00000000393d7211 */ /* 0x000fe200030f0eff */
[----:B------:R-:W1:Y:S01]  /*33d0*/  LDC R23, c[0x0][0x3d8] ;  /* 0x0000f600ff177b82 */ /* 0x000e620000000800 */
[-C--:B------:R-:W-:Y:S01]  /*33e0*/  LEA R64, P3, R55, R214.reuse, 0x1 ;  /* 0x000000d637407211 */ /* 0x080fe200078608ff */
[C---:B---3--:R-:W-:Y:S01]  /*33f0*/  IMAD R81, R3.reuse, 0x53, RZ ;  /* 0x0000005303517824 */ /* 0x048fe200078e02ff */
[C---:B------:R-:W-:Y:S01]  /*3400*/  LEA R54, P6, R50.reuse, R214, 0x1 ;  /* 0x000000d632367211 */ /* 0x040fe200078c08ff */
[----:B------:R-:W-:Y:S01]  /*3410*/  IMAD R80, R3, 0xaa, RZ ;  /* 0x000000aa03507824 */ /* 0x000fe200078e02ff */
[----:B------:R-:W-:Y:S01]  /*3420*/  LEA.HI.X.SX32 R65, R55, R0, 0x1, P3 ;  /* 0x0000000037417211 */ /* 0x000fe200018f0eff */
[----:B------:R-:W-:Y:S01]  /*3430*/  IMAD R85, R3, 0xb0, RZ ;  /* 0x000000b003557824 */ /* 0x000fe200078e02ff */
[-C--:B-----5:R-:W-:Y:S01]  /*3440*/  LEA R74, P2, R67, R214.reuse, 0x1 ;  /* 0x000000d6434a7211 */ /* 0x0a0fe200078408ff */
[----:B------:R-:W3:Y:S01]  /*3450*/  LDC R24, c[0x0][0x3d8] ;  /* 0x0000f600ff187b82 */ /* 0x000ee20000000800 */
[----:B------:R-:W-:Y:S01]  /*3460*/  LEA R58, P3, R49, R214, 0x1 ;  /* 0x000000d6313a7211 */ /* 0x000fe200078608ff */
[----:B0-----:R-:W-:Y:S01]  /*3470*/  IMAD R79, R3, 0x29, RZ ;  /* 0x00000029034f7824 */ /* 0x001fe200078e02ff */
[----:B------:R-:W-:Y:S01]  /*3480*/  LEA.HI.X.SX32 R75, R67, R0, 0x1, P2 ;  /* 0x00000000434b7211 */ /* 0x000fe200010f0eff */
[----:B------:R-:W-:Y:S01]  /*3490*/  IMAD R78, R3, 0x51, RZ ;  /* 0x00000051034e7824 */ /* 0x000fe200078e02ff */
[----:B------:R-:W-:Y:S01]  /*34a0*/  LEA R66, P2, R59, R214, 0x1 ;  /* 0x000000d63b427211 */ /* 0x000fe200078408ff */
[----:B------:R-:W-:Y:S01]  /*34b0*/  IMAD R92, R3, 0xb6, RZ ;  /* 0x000000b6035c7824 */ /* 0x000fe200078e02ff */
[-C--:B------:R-:W-:Y:S01]  /*34c0*/  LEA.HI.X.SX32 R55, R50, R0.reuse, 0x1, P6 ;  /* 0x0000000032377211 */ /* 0x080fe200030f0eff */
[----:B------:R0:W-:Y:S01]  /*34d0*/  STL.64 [R1+0x158], R74 ;  /* 0x0001584a01007387 */ /* 0x0001e20000100a00 */
[-C--:B------:R-:W-:Y:S01]  /*34e0*/  LEA.HI.X.SX32 R67, R59, R0.reuse, 0x1, P2 ;  /* 0x000000003b437211 */ /* 0x080fe200010f0eff */
[----:B------:R-:W5:Y:S01]  /*34f0*/  LDC R28, c[0x0][0x3d8] ;  /* 0x0000f600ff1c7b82 */ /* 0x000f620000000800 */
[----:B------:R-:W-:Y:S01]  /*3500*/  LEA.HI.X.SX32 R59, R49, R0, 0x1, P3 ;  /* 0x00000000313b7211 */ /* 0x000fe200018f0eff */
[----:B------:R4:W-:Y:S01]  /*3510*/  STL.64 [R1+0x150], R72 ;  /* 0x0001504801007387 */ /* 0x0009e20000100a00 */
[----:B------:R-:W-:Y:S01]  /*3520*/  LEA R56, P3, R43, R214, 0x1 ;  /* 0x000000d62b387211 */ /* 0x000fe200078608ff */
[----:B------:R-:W-:Y:S01]  /*3530*/  IMAD R93, R3, 0xb8, RZ ;  /* 0x000000b8035d7824 */ /* 0x000fe200078e02ff */
[----:B------:R-:W-:Y:S01]  /*3540*/  LEA R13, R13, R12, 0x1 ;  /* 0x0000000c0d0d7211 */ /* 0x000fe200078e08ff */
[----:B------:R4:W-:Y:S01]  /*3550*/  STL.64 [R1+0x148], R68 ;  /* 0x0001484401007387 */ /* 0x0009e20000100a00 */
[----:B------:R-:W-:Y:S01]  /*3560*/  LEA.HI.X.SX32 R57, R43, R0, 0x1, P3 ;  /* 0x000000002b397211 */ /* 0x000fe200018f0eff */
[----:B------:R-:W3:Y:S01]  /*3570*/  LDC R29, c[0x0][0x3d8] ;  /* 0x0000f600ff1d7b82 */ /* 0x000ee20000000800 */
[----:B------:R-:W-:Y:S01]  /*3580*/  IMAD R43, R3, 0x1c, RZ ;  /* 0x0000001c032b7824 */ /* 0x000fe200078e02ff */
[----:B------:R4:W-:Y:S01]  /*3590*/  STL.64 [R1+0x140], R66 ;  /* 0x0001404201007387 */ /* 0x0009e20000100a00 */
[----:B--2---:R-:W-:-:S02]  /*35a0*/  IMAD R18, R18, 0x2, R13 ;  /* 0x0000000212127824 */ /* 0x004fc400078e020d */
[----:B0-----:R-:W-:Y:S01]  /*35b0*/  IMAD R74, R3, 0xa6, RZ ;  /* 0x000000a6034a7824 */ /* 0x001fe200078e02ff */
[----:B------:R0:W-:Y:S01]  /*35c0*/  STL.64 [R1+0x130], R60 ;  /* 0x0001303c01007387 */ /* 0x0001e20000100a00 */
[----:B------:R-:W-:Y:S01]  /*35d0*/  IMAD R11, R11, 0x2, R18 ;  /* 0x000000020b0b7824 */ /* 0x000fe200078e0212 */
[----:B------:R-:W2:Y:S01]  /*35e0*/  LDC R30, c[0x0][0x3d8] ;  /* 0x0000f600ff1e7b82 */ /* 0x000ea20000000800 */
[C---:B----4-:R-:W-:Y:S01]  /*35f0*/  IMAD R72, R3.reuse, 0xa2, RZ ;  /* 0x000000a203487824 */ /* 0x050fe200078e02ff */
[----:B------:R4:W-:Y:S01]  /*3600*/  STL.64 [R1+0x138], R64 ;  /* 0x0001384001007387 */ /* 0x0009e20000100a00 */
[----:B------:R-:W-:Y:S01]  /*3610*/  IMAD R69, R3, 0x27, RZ ;  /* 0x0000002703457824 */ /* 0x000fe200078e02ff */
[----:B------:R-:W-:Y:S01]  /*3620*/  LEA R9, R9, R11, 0x1 ;  /* 0x0000000b09097211 */ /* 0x000fe200078e08ff */
[C---:B------:R-:W-:Y:S02]  /*3630*/  IMAD R68, R3.reuse, 0x4d, RZ ;  /* 0x0000004d03447824 */ /* 0x040fe400078e02ff */
[----:B------:R-:W-:Y:S01]  /*3640*/  IMAD R66, R3, 0x9e, RZ ;  /* 0x0000009e03427824 */ /* 0x000fe200078e02ff */
[----:B------:R-:W2:Y:S01]  /*3650*/  LDC R34, c[0x0][0x3d8] ;  /* 0x0000f600ff227b82 */ /* 0x000ea20000000800 */
[----:B------:R-:W-:Y:S01]  /*3660*/  IMAD R17, R17, 0x2, R9 ;  /* 0x0000000211117824 */ /* 0x000fe200078e0209 */
[----:B0-----:R-:W-:Y:S01]  /*3670*/  LEA R60, P2, R51, R214, 0x1 ;  /* 0x000000d6333c7211 */ /* 0x001fe200078408ff */
[----:B------:R-:W-:-:S02]  /*3680*/  IMAD R67, R3, 0xa0, RZ ;  /* 0x000000a003437824 */ /* 0x000fc400078e02ff */
[----:B------:R-:W-:Y:S01]  /*3690*/  IMAD R10, R10, 0x2, R17 ;  /* 0x000000020a0a7824 */ /* 0x000fe200078e0211 */
[----:B------:R-:W-:Y:S01]  /*36a0*/  LEA.HI.X.SX32 R61, R51, R0, 0x1, P2 ;  /* 0x00000000333d7211 */ /* 0x000fe200010f0eff */
[C---:B----4-:R-:W-:Y:S01]  /*36b0*/  IMAD R65, R3.reuse, 0x13, RZ ;  /* 0x0000001303417824 */ /* 0x050fe200078e02ff */
[----:B------:R-:W0:Y:S01]  /*36c0*/  LDC R35, c[0x0][0x3d8] ;  /* 0x0000f600ff237b82 */ /* 0x000e220000000800 */
[C---:B------:R-:W-:Y:S01]  /*36d0*/  IMAD R64, R3.reuse, 0x9c, RZ ;  /* 0x0000009c03407824 */ /* 0x040fe200078e02ff */
[----:B------:R-:W-:Y:S01]  /*36e0*/  LEA R8, R8, R10, 0x1 ;  /* 0x0000000a08087211 */ /* 0x000fe200078e08ff */
[----:B------:R4:W-:Y:S01]  /*36f0*/  STL.64 [R1+0x128], R60 ;  /* 0x0001283c01007387 */ /* 0x0009e20000100a00 */
[C---:B------:R-:W-:Y:S02]  /*3700*/  IMAD R73, R3.reuse, 0xa4, RZ ;  /* 0x000000a403497824 */ /* 0x040fe400078e02ff */
[C---:B------:R-:W-:Y:S01]  /*3710*/  IMAD R75, R3.reuse, 0xa8, RZ ;  /* 0x000000a8034b7824 */ /* 0x040fe200078e02ff */
[----:B------:R5:W-:Y:S01]  /*3720*/  STL.64 [R1+0x120], R58 ;  /* 0x0001203a01007387 */ /* 0x000be20000100a00 */
[----:B------:R-:W-:Y:S01]  /*3730*/  IMAD R16, R16, 0x2, R8 ;  /* 0x0000000210107824 */ /* 0x000fe200078e0208 */
[----:B------:R-:W0:Y:S01]  /*3740*/  LDC R36, c[0x0][0x3d8] ;  /* 0x0000f600ff247b82 */ /* 0x000e220000000800 */
[----:B------:R-:W-:Y:S01]  /*3750*/  IMAD R49, R3, 0x3a, RZ ;  /* 0x0000003a03317824 */ /* 0x000fe200078e02ff */
[----:B------:R3:W-:Y:S01]  /*3760*/  STL.64 [R1+0x118], R54 ;  /* 0x0001183601007387 */ /* 0x0007e20000100a00 */
[----:B------:R-:W-:-:S02]  /*3770*/  IMAD R7, R7, 0x2, R16 ;  /* 0x0000000207077824 */ /* 0x000fc400078e0210 */
[C---:B------:R-:W-:Y:S02]  /*3780*/  IMAD R63, R3.reuse, 0x7e, RZ ;  /* 0x0000007e033f7824 */ /* 0x040fe400078e02ff */
[----:B----4-:R-:W-:Y:S01]  /*3790*/  IMAD R61, R3, 0x4b, RZ ;  /* 0x0000004b033d7824 */ /* 0x010fe200078e02ff */
[----:B-1----:R-:W-:Y:S01]  /*37a0*/  LEA R6, R6, R7, 0x1 ;  /* 0x0000000706067211 */ /* 0x002fe200078e08ff */
[----:B------:R-:W1:Y:S01]  /*37b0*/  LDC R40, c[0x0][0x3d8] ;  /* 0x0000f600ff287b82 */ /* 0x000e620000000800 */
[-C--:B-----5:R-:W-:Y:S01]  /*37c0*/  LEA R58, P2, R45, R214.reuse, 0x1 ;  /* 0x000000d62d3a7211 */ /* 0x0a0fe200078408ff */
[----:B------:R-:W-:Y:S02]  /*37d0*/  IMAD R60, R3, 0x9a, RZ ;  /* 0x0000009a033c7824 */ /* 0x000fe400078e02ff */
[----:B------:R-:W-:Y:S01]  /*37e0*/  IMAD R15, R15, 0x2, R6 ;  /* 0x000000020f0f7824 */ /* 0x000fe200078e0206 */
[C---:B---3--:R-:W-:Y:S02]  /*37f0*/  LEA R54, P6, R44.reuse, R214, 0x1 ;  /* 0x000000d62c367211 */ /* 0x048fe400078c08ff */
[-C--:B------:R-:W-:Y:S01]  /*3800*/  LEA.HI.X.SX32 R59, R45, R0.reuse, 0x1, P2 ;  /* 0x000000002d3b7211 */ /* 0x080fe200010f0eff */
[----:B------:R-:W3:Y:S01]  /*3810*/  LDC R41, c[0x0][0x3d8] ;  /* 0x0000f600ff297b82 */ /* 0x000ee20000000800 */
[----:B------:R-:W-:-:S02]  /*3820*/  LEA.HI.X.SX32 R55, R44, R0, 0x1, P6 ;  /* 0x000000002c377211 */ /* 0x000fc400030f0eff */
[C---:B------:R-:W-:Y:S01]  /*3830*/  LEA R50, P6, R38.reuse, R214, 0x1 ;  /* 0x000000d626327211 */ /* 0x040fe200078c08ff */
[----:B------:R4:W-:Y:S03]  /*3840*/  STL.64 [R1+0x110], R58 ;  /* 0x0001103a01007387 */ /* 0x0009e60000100a00 */
[----:B------:R-:W-:Y:S01]  /*3850*/  LEA.HI.X.SX32 R51, R38, R0, 0x1, P6 ;  /* 0x0000000026337211 */ /* 0x000fe200030f0eff */
[----:B------:R5:W-:Y:S01]  /*3860*/  STL.64 [R1+0x108], R56 ;  /* 0x0001083801007387 */ /* 0x000be20000100a00 */
[C---:B------:R-:W-:Y:S01]  /*3870*/  LEA R44, P6, R32.reuse, R214, 0x1 ;  /* 0x000000d6202c7211 */ /* 0x040fe200078c08ff */
[----:B------:R-:W0:Y:S02]  /*3880*/  LDC R42, c[0x0][0x3d8] ;  /* 0x0000f600ff2a7b82 */ /* 0x000e240000000800 */
[----:B------:R2:W-:Y:S01]  /*3890*/  STL.64 [R1+0x100], R54 ;  /* 0x0001003601007387 */ /* 0x0005e20000100a00 */
[----:B------:R-:W-:-:S02]  /*38a0*/  LEA.HI.X.SX32 R45, R32, R0, 0x1, P6 ;  /* 0x00000000202d7211 */ /* 0x000fc400030f0eff */
[CC--:B------:R-:W-:Y:S01]  /*38b0*/  LEA R38, P6, R26.reuse, R214.reuse, 0x1 ;  /* 0x000000d61a267211 */ /* 0x0c0fe200078c08ff */
[C---:B----4-:R-:W-:Y:S02]  /*38c0*/  IMAD R58, R3.reuse, 0x7a, RZ ;  /* 0x0000007a033a7824 */ /* 0x050fe400078e02ff */
[----:B------:R-:W4:Y:S01]  /*38d0*/  LDC R46, c[0x0][0x3d8] ;  /* 0x0000f600ff2e7b82 */ /* 0x000f220000000800 */
[----:B------:R-:W-:Y:S01]  /*38e0*/  IMAD R59, R3, 0x3e, RZ ;  /* 0x0000003e033b7824 */ /* 0x000fe200078e02ff */
[-C--:B-----5:R-:W-:Y:S02]  /*38f0*/  LEA R56, P2, R39, R214.reuse, 0x1 ;  /* 0x000000d627387211 */ /* 0x0a0fe400078408ff */
[----:B--2---:R-:W-:Y:S02]  /*3900*/  LEA R54, P3, R37, R214, 0x1 ;  /* 0x000000d625367211 */ /* 0x004fe400078608ff */
[-C--:B------:R-:W-:Y:S02]  /*3910*/  LEA.HI.X.SX32 R57, R39, R0.reuse, 0x1, P2 ;  /* 0x0000000027397211 */ /* 0x080fe400010f0eff */
[----:B------:R-:W2:Y:S01]  /*3920*/  LDC R47, c[0x0][0x3d8] ;  /* 0x0000f600ff2f7b82 */ /* 0x000ea20000000800 */
[-C--:B------:R-:W-:Y:S01]  /*3930*/  LEA.HI.X.SX32 R55, R37, R0.reuse, 0x1, P3 ;  /* 0x0000000025377211 */ /* 0x080fe200018f0eff */
[----:B------:R-:W-:Y:S01]  /*3940*/  IMAD R37, R3, 0x68, RZ ;  /* 0x0000006803257824 */ /* 0x000fe200078e02ff */
[----:B------:R-:W-:Y:S01]  /*3950*/  LEA.HI.X.SX32 R39, R26, R0, 0x1, P6 ;  /* 0x000000001a277211 */ /* 0x000fe200030f0eff */
[----:B------:R5:W-:Y:S01]  /*3960*/  STL.64 [R1+0xf8], R56 ;  /* 0x0000f83801007387 */ /* 0x000be20000100a00 */
[----:B------:R-:W-:-:S03]  /*3970*/  LEA R32, P6, R21, R214, 0x1 ;  /* 0x000000d615207211 */ /* 0x000fc600078c08ff */
[----:B------:R1:W-:Y:S01]  /*3980*/  STL.64 [R1+0xf0], R54 ;  /* 0x0000f03601007387 */ /* 0x0003e20000100a00 */
[----:B------:R-:W0:Y:S03]  /*3990*/  LDC R48, c[0x0][0x3d8] ;  /* 0x0000f600ff307b82 */ /* 0x000e260000000800 */
[----:B------:R3:W-:Y:S01]  /*39a0*/  STL.64 [R1+0xe8], R50 ;  /* 0x0000e83201007387 */ /* 0x0007e20000100a00 */
[----:B-----5:R-:W-:-:S04]  /*39b0*/  IMAD R57, R3, 0x25, RZ ;  /* 0x0000002503397824 */ /* 0x020fc800078e02ff */
[----:B------:R-:W5:Y:S01]  /*39c0*/  LDC R53, c[0x0][0x3d8] ;  /* 0x0000f600ff357b82 */ /* 0x000f620000000800 */
[----:B------:R-:W-:Y:S01]  /*39d0*/  IMAD R56, R3, 0x98, RZ ;  /* 0x0000009803387824 */ /* 0x000fe200078e02ff */
[-C--:B-1----:R-:W-:Y:S02]  /*39e0*/  LEA R54, P2, R33, R214.reuse, 0x1 ;  /* 0x000000d621367211 */ /* 0x082fe400078408ff */
[----:B---3--:R-:W-:Y:S02]  /*39f0*/  LEA R50, P3, R31, R214, 0x1 ;  /* 0x000000d61f327211 */ /* 0x008fe400078608ff */
[-C--:B------:R-:W-:Y:S02]  /*3a00*/  LEA.HI.X.SX32 R55, R33, R0.reuse, 0x1, P2 ;  /* 0x0000000021377211 */ /* 0x080fe400010f0eff */
[-C--:B------:R-:W-:Y:S01]  /*3a10*/  LEA.HI.X.SX32 R51, R31, R0.reuse, 0x1, P3 ;  /* 0x000000001f337211 */ /* 0x080fe200018f0eff */
[----:B------:R-:W-:Y:S01]  /*3a20*/  IMAD R31, R3, 0x62, RZ ;  /* 0x00000062031f7824 */ /* 0x000fe200078e02ff */
[----:B------:R-:W-:Y:S01]  /*3a30*/  LEA.HI.X.SX32 R33, R21, R0, 0x1, P6 ;  /* 0x0000000015217211 */ /* 0x000fe200030f0eff */
[----:B------:R1:W-:Y:S01]  /*3a40*/  STL.64 [R1+0xe0], R54 ;  /* 0x0000e03601007387 */ /* 0x0003e20000100a00 */
[----:B------:R-:W-:Y:S01]  /*3a50*/  LEA R26, P6, R19, R214, 0x1 ;  /* 0x000000d6131a7211 */ /* 0x000fe200078c08ff */
[----:B------:R-:W-:-:S02]  /*3a60*/  IMAD R21, R3, 0x58, RZ ;  /* 0x0000005803157824 */ /* 0x000fc400078e02ff */
[----:B------:R3:W-:Y:S04]  /*3a70*/  STL.64 [R1+0xd8], R50 ;  /* 0x0000d83201007387 */ /* 0x0007e80000100a00 */
[----:B------:R2:W-:Y:S01]  /*3a80*/  STL.64 [R1+0xd0], R44 ;  /* 0x0000d02c01007387 */ /* 0x0005e20000100a00 */
[C---:B-1----:R-:W-:Y:S02]  /*3a90*/  IMAD R54, R3.reuse, 0x3c, RZ ;  /* 0x0000003c03367824 */ /* 0x042fe400078e02ff */
[----:B------:R-:W-:Y:S01]  /*3aa0*/  IMAD R55, R3, 0x78, RZ ;  /* 0x0000007803377824 */ /* 0x000fe200078e02ff */
[-C--:B---3--:R-:W-:Y:S02]  /*3ab0*/  LEA R50, P2, R27, R214.reuse, 0x1 ;  /* 0x000000d61b327211 */ /* 0x088fe400078408ff */
[----:B--2---:R-:W-:-:S02]  /*3ac0*/  LEA R44, P3, R25, R214, 0x1 ;  /* 0x000000d6192c7211 */ /* 0x004fc400078608ff */
[-C--:B------:R-:W-:Y:S02]  /*3ad0*/  LEA.HI.X.SX32 R51, R27, R0.reuse, 0x1, P2 ;  /* 0x000000001b337211 */ /* 0x080fe400010f0eff */
[-C--:B------:R-:W-:Y:S02]  /*3ae0*/  LEA.HI.X.SX32 R45, R25, R0.reuse, 0x1, P3 ;  /* 0x00000000192d7211 */ /* 0x080fe400018f0eff */
[----:B------:R-:W-:Y:S01]  /*3af0*/  LEA.HI.X.SX32 R27, R19, R0, 0x1, P6 ;  /* 0x00000000131b7211 */ /* 0x000fe200030f0eff */
[----:B------:R1:W-:Y:S04]  /*3b00*/  STL.64 [R1+0xc8], R50 ;  /* 0x0000c83201007387 */ /* 0x0003e80000100a00 */
[----:B------:R2:W-:Y:S04]  /*3b10*/  STL.64 [R1+0xc0], R44 ;  /* 0x0000c02c01007387 */ /* 0x0005e80000100a00 */
[----:B------:R3:W-:Y:S01]  /*3b20*/  STL.64 [R1+0xb8], R38 ;  /* 0x0000b82601007387 */ /* 0x0007e20000100a00 */
[----:B-1----:R-:W-:-:S02]  /*3b30*/  IMAD R50, R3, 0x74, RZ ;  /* 0x0000007403327824 */ /* 0x002fc400078e02ff */
[----:B------:R-:W-:Y:S01]  /*3b40*/  IMAD R51, R3, 0x76, RZ ;  /* 0x0000007603337824 */ /* 0x000fe200078e02ff */
[CC--:B--2---:R-:W-:Y:S02]  /*3b50*/  LEA R44, P2, R5.reuse, R214.reuse, 0x1 ;  /* 0x000000d6052c7211 */ /* 0x0c4fe400078408ff */
[----:B---3--:R-:W-:Y:S02]  /*3b60*/  LEA R38, P3, R2, R214, 0x1 ;  /* 0x000000d602267211 */ /* 0x008fe400078608ff */
[-C--:B------:R-:W-:Y:S01]  /*3b70*/  LEA.HI.X.SX32 R45, R5, R0.reuse, 0x1, P2 ;  /* 0x00000000052d7211 */ /* 0x080fe200010f0eff */
[----:B------:R-:W-:Y:S01]  /*3b80*/  IMAD R5, R22, 0x2, R15 ;  /* 0x0000000216057824 */ /* 0x000fe200078e020f */
[----:B------:R-:W-:Y:S02]  /*3b90*/  LEA.HI.X.SX32 R39, R2, R0, 0x1, P3 ;  /* 0x0000000002277211 */ /* 0x000fe400018f0eff */
[----:B------:R-:W-:Y:S01]  /*3ba0*/  LEA R22, P6, R18, R214, 0x1 ;  /* 0x000000d612167211 */ /* 0x000fe200078c08ff */
[----:B------:R1:W-:Y:S01]  /*3bb0*/  STL.64 [R1+0xb0], R44 ;  /* 0x0000b02c01007387 */ /* 0x0003e20000100a00 */
[----:B------:R-:W-:-:S02]  /*3bc0*/  LEA R2, R23, R5, 0x1 ;  /* 0x0000000517027211 */ /* 0x000fc400078e08ff */
[----:B------:R-:W-:Y:S01]  /*3bd0*/  LEA.HI.X.SX32 R23, R18, R0, 0x1, P6 ;  /* 0x0000000012177211 */ /* 0x000fe200030f0eff */
[----:B------:R2:W-:Y:S04]  /*3be0*/  STL.64 [R1+0xa8], R38 ;  /* 0x0000a82601007387 */ /* 0x0005e80000100a00 */
[----:B------:R3:W-:Y:S01]  /*3bf0*/  STL.64 [R1+0xa0], R32 ;  /* 0x0000a02001007387 */ /* 0x0007e20000100a00 */
[C---:B-1----:R-:W-:Y:S02]  /*3c00*/  IMAD R44, R3.reuse, 0x38, RZ ;  /* 0x00000038032c7824 */ /* 0x042fe400078e02ff */
[----:B------:R-:W-:Y:S01]  /*3c10*/  IMAD R45, R3, 0x70, RZ ;  /* 0x00000070032d7824 */ /* 0x000fe200078e02ff */
[----:B--2---:R-:W-:-:S04]  /*3c20*/  LEA R38, P2, R14, R214, 0x1 ;  /* 0x000000d60e267211 */ /* 0x004fc800078408ff */
[----:B------:R-:W-:Y:S01]  /*3c30*/  LEA.HI.X.SX32 R39, R14, R0, 0x1, P2 ;  /* 0x000000000e277211 */ /* 0x000fe200010f0eff */
[----:B------:R-:W-:Y:S01]  /*3c40*/  IMAD R14, R24, 0x2, R2 ;  /* 0x00000002180e7824 */ /* 0x000fe200078e0202 */
[----:B---3--:R-:W-:-:S03]  /*3c50*/  LEA R32, P3, R4, R214, 0x1 ;  /* 0x000000d604207211 */ /* 0x008fc600078608ff */
[----:B------:R1:W-:Y:S01]  /*3c60*/  STL.64 [R1+0x98], R38 ;  /* 0x0000982601007387 */ /* 0x0003e20000100a00 */
[----:B------:R-:W-:Y:S01]  /*3c70*/  LEA.HI.X.SX32 R33, R4, R0, 0x1, P3 ;  /* 0x0000000004217211 */ /* 0x000fe200018f0eff */
[----:B------:R-:W-:Y:S01]  /*3c80*/  IMAD R4, R28, 0x2, R14 ;  /* 0x000000021c047824 */ /* 0x000fe200078e020e */
[----:B------:R-:W-:Y:S01]  /*3c90*/  LEA R24, P3, R13, R214, 0x1 ;  /* 0x000000d60d187211 */ /* 0x000fe200078608ff */
[----:B------:R2:W-:Y:S01]  /*3ca0*/  STL.64 [R1+0x88], R26 ;  /* 0x0000881a01007387 */ /* 0x0005e20000100a00 */
[----:B------:R-:W-:Y:S02]  /*3cb0*/  IMAD R28, R3, 0x18, RZ ;  /* 0x00000018031c7824 */ /* 0x000fe400078e02ff */
[----:B------:R-:W-:Y:S01]  /*3cc0*/  LEA.HI.X.SX32 R25, R13, R0, 0x1, P3 ;  /* 0x000000000d197211 */ /* 0x000fe200018f0eff */
[----:B------:R3:W-:Y:S01]  /*3cd0*/  STL.64 [R1+0x90], R32 ;  /* 0x0000902001007387 */ /* 0x0007e20000100a00 */
[C---:B-1----:R-:W-:Y:S02]  /*3ce0*/  IMAD R38, R3.reuse, 0x6a, RZ ;  /* 0x0000006a03267824 */ /* 0x042fe400078e02ff */
[----:B------:R-:W-:Y:S01]  /*3cf0*/  IMAD R39, R3, 0x36, RZ ;  /* 0x0000003603277824 */ /* 0x000fe200078e02ff */
[----:B--2---:R-:W-:-:S04]  /*3d00*/  LEA R26, P2, R12, R214, 0x1 ;  /* 0x000000d60c1a7211 */ /* 0x004fc800078408ff */
[----:B------:R-:W-:Y:S01]  /*3d10*/  LEA.HI.X.SX32 R27, R12, R0, 0x1, P2 ;  /* 0x000000000c1b7211 */ /* 0x000fe200010f0eff */
[----:B---3--:R-:W-:Y:S01]  /*3d20*/  IMAD R32, R3, 0x32, RZ ;  /* 0x0000003203207824 */ /* 0x008fe200078e02ff */
[----:B------:R-:W-:Y:S01]  /*3d30*/  LEA R12, R29, R4, 0x1 ;  /* 0x000000041d0c7211 */ /* 0x000fe200078e08ff */
[C---:B------:R-:W-:Y:S02]  /*3d40*/  IMAD R29, R3.reuse, 0x30, RZ ;  /* 0x00000030031d7824 */ /* 0x040fe400078e02ff */
[----:B------:R1:W-:Y:S01]  /*3d50*/  STL.64 [R1+0x80], R26 ;  /* 0x0000801a01007387 */ /* 0x0003e20000100a00 */
[C---:B------:R-:W-:Y:S02]  /*3d60*/  IMAD R33, R3.reuse, 0x64, RZ ;  /* 0x0000006403217824 */ /* 0x040fe400078e02ff */
[----:B------:R-:W-:Y:S01]  /*3d70*/  IMAD R13, R30, 0x2, R12 ;  /* 0x000000021e0d7824 */ /* 0x000fe200078e020c */
[----:B------:R2:W-:Y:S01]  /*3d80*/  STL.64 [R1+0x78], R24 ;  /* 0x0000781801007387 */ /* 0x0005e20000100a00 */
[----:B------:R-:W-:-:S03]  /*3d90*/  IMAD R30, R3, 0x60, RZ ;  /* 0x00000060031e7824 */ /* 0x000fc600078e02ff */
[----:B------:R3:W-:Y:S01]  /*3da0*/  STL.64 [R1+0x70], R22 ;  /* 0x0000701601007387 */ /* 0x0007e20000100a00 */
[-C--:B-1----:R-:W-:Y:S02]  /*3db0*/  LEA R26, P2, R11, R214.reuse, 0x1 ;  /* 0x000000d60b1a7211 */ /* 0x082fe400078408ff */
[----:B--2---:R-:W-:Y:S02]  /*3dc0*/  LEA R24, P3, R9, R214, 0x1 ;  /* 0x000000d609187211 */ /* 0x004fe400078608ff */
[----:B------:R-:W-:Y:S01]  /*3dd0*/  LEA.HI.X.SX32 R27, R11, R0, 0x1, P2 ;  /* 0x000000000b1b7211 */ /* 0x000fe200010f0eff */
[----:B------:R-:W-:Y:S01]  /*3de0*/  IMAD R11, R34, 0x2, R13 ;  /* 0x00000002220b7824 */ /* 0x000fe200078e020d */
[----:B---3--:R-:W-:Y:S01]  /*3df0*/  LEA R22, P6, R17, R214, 0x1 ;  /* 0x000000d611167211 */ /* 0x008fe200078c08ff */
[----:B------:R-:W-:Y:S01]  /*3e00*/  IMAD R34, R3, 0x66, RZ ;  /* 0x0000006603227824 */ /* 0x000fe200078e02ff */
[-C--:B------:R-:W-:Y:S01]  /*3e10*/  LEA.HI.X.SX32 R25, R9, R0.reuse, 0x1, P3 ;  /* 0x0000000009197211 */ /* 0x080fe200018f0eff */
[----:B------:R1:W-:Y:S01]  /*3e20*/  STL.64 [R1+0x68], R26 ;  /* 0x0000681a01007387 */ /* 0x0003e20000100a00 */
[----:B------:R-:W-:-:S02]  /*3e30*/  LEA.HI.X.SX32 R23, R17, R0, 0x1, P6 ;  /* 0x0000000011177211 */ /* 0x000fc400030f0eff */
[C---:B------:R-:W-:Y:S01]  /*3e40*/  LEA R18, P6, R16.reuse, R214, 0x1 ;  /* 0x000000d610127211 */ /* 0x040fe200078c08ff */
[----:B------:R2:W-:Y:S01]  /*3e50*/  STL.64 [R1+0x60], R24 ;  /* 0x0000601801007387 */ /* 0x0005e20000100a00 */
[----:B0-----:R-:W-:Y:S01]  /*3e60*/  LEA R9, R35, R11, 0x1 ;  /* 0x0000000b23097211 */ /* 0x001fe200078e08ff */
[C---:B------:R-:W-:Y:S01]  /*3e70*/  IMAD R35, R3.reuse, 0x1a, RZ ;  /* 0x0000001a03237824 */ /* 0x040fe200078e02ff */
[----:B------:R-:W-:Y:S01]  /*3e80*/  LEA.HI.X.SX32 R19, R16, R0, 0x1, P6 ;  /* 0x0000000010137211 */ /* 0x000fe200030f0eff */
[----:B------:R0:W-:Y:S01]  /*3e90*/  STL.64 [R1+0x58], R22 ;  /* 0x0000581601007387 */ /* 0x0001e20000100a00 */
[C---:B-1----:R-:W-:Y:S02]  /*3ea0*/  IMAD R26, R3.reuse, 0x6, RZ ;  /* 0x00000006031a7824 */ /* 0x042fe400078e02ff */
[----:B------:R-:W-:Y:S01]  /*3eb0*/  IMAD R27, R3, 0xc, RZ ;  /* 0x0000000c031b7824 */ /* 0x000fe200078e02ff */
[-C--:B--2---:R-:W-:Y:S02]  /*3ec0*/  LEA R24, P2, R10, R214.reuse, 0x1 ;  /* 0x000000d60a187211 */ /* 0x084fe400078408ff */
[----:B0-----:R-:W-:-:S02]  /*3ed0*/  LEA R22, P3, R8, R214, 0x1 ;  /* 0x000000d608167211 */ /* 0x001fc400078608ff */
[-C--:B------:R-:W-:Y:S01]  /*3ee0*/  LEA.HI.X.SX32 R25, R10, R0.reuse, 0x1, P2 ;  /* 0x000000000a197211 */ /* 0x080fe200010f0eff */
[----:B------:R-:W-:Y:S01]  /*3ef0*/  IMAD R10, R36, 0x2, R9 ;  /* 0x00000002240a7824 */ /* 0x000fe200078e0209 */
[----:B------:R-:W-:Y:S01]  /*3f00*/  LEA.HI.X.SX32 R23, R8, R0, 0x1, P3 ;  /* 0x0000000008177211 */ /* 0x000fe200018f0eff */
[C---:B------:R-:W-:Y:S02]  /*3f10*/  IMAD R36, R3.reuse, 0x34, RZ ;  /* 0x0000003403247824 */ /* 0x040fe400078e02ff */
[----:B------:R0:W-:Y:S01]  /*3f20*/  STL.64 [R1+0x50], R24 ;  /* 0x0000501801007387 */ /* 0x0001e20000100a00 */
[----:B------:R-:W-:Y:S02]  /*3f30*/  IMAD R8, R40, 0x2, R10 ;  /* 0x0000000228087824 */ /* 0x000fe400078e020a */
[----:B------:R-:W-:Y:S01]  /*3f40*/  IMAD R40, R3, 0x6c, RZ ;  /* 0x0000006c03287824 */ /* 0x000fe200078e02ff */
[----:B------:R1:W-:Y:S04]  /*3f50*/  STL.64 [R1+0x48], R22 ;  /* 0x0000481601007387 */ /* 0x0003e80000100a00 */
[----:B------:R2:W-:Y:S01]  /*3f60*/  STL.64 [R1+0x40], R18 ;  /* 0x0000401201007387 */ /* 0x0005e20000100a00 */
[----:B0-----:R-:W-:-:S02]  /*3f70*/  LEA R24, P2, R7, R214, 0x1 ;  /* 0x000000d607187211 */ /* 0x001fc400078408ff */
[C---:B-1----:R-:W-:Y:S02]  /*3f80*/  LEA R22, P3, R6.reuse, R214, 0x1 ;  /* 0x000000d606167211 */ /* 0x042fe400078608ff */
[----:B------:R-:W-:Y:S02]  /*3f90*/  LEA.HI.X.SX32 R25, R7, R0, 0x1, P2 ;  /* 0x0000000007197211 */ /* 0x000fe400010f0eff */
[C---:B--2---:R-:W-:Y:S02]  /*3fa0*/  LEA R18, P6, R15.reuse, R214, 0x1 ;  /* 0x000000d60f127211 */ /* 0x044fe400078c08ff */
[-C--:B------:R-:W-:Y:S01]  /*3fb0*/  LEA.HI.X.SX32 R23, R6, R0.reuse, 0x1, P3 ;  /* 0x0000000006177211 */ /* 0x080fe200018f0eff */
[----:B------:R0:W-:Y:S01]  /*3fc0*/  STL.64 [R1+0x38], R24 ;  /* 0x0000381801007387 */ /* 0x0001e20000100a00 */
[----:B------:R-:W-:Y:S01]  /*3fd0*/  LEA.HI.X.SX32 R19, R15, R0, 0x1, P6 ;  /* 0x000000000f137211 */ /* 0x000fe200030f0eff */
[----:B------:R-:W-:Y:S01]  /*3fe0*/  IMAD R15, R3, 0x52, RZ ;  /* 0x00000052030f7824 */ /* 0x000fe200078e02ff */
[C---:B------:R-:W-:Y:S01]  /*3ff0*/  LEA R16, P6, R14.reuse, R214, 0x1 ;  /* 0x000000d60e107211 */ /* 0x040fe200078c08ff */
[----:B------:R1:W-:Y:S01]  /*4000*/  STL.64 [R1+0x30], R22 ;  /* 0x0000301601007387 */ /* 0x0003e20000100a00 */
[----:B------:R-:W-:Y:S01]  /*4010*/  LEA R7, R41, R8, 0x1 ;  /* 0x0000000829077211 */ /* 0x000fe200078e08ff */
[----:B------:R-:W-:Y:S01]  /*4020*/  IMAD R41, R3, 0x6e, RZ ;  /* 0x0000006e03297824 */ /* 0x000fe200078e02ff */
[----:B------:R-:W-:Y:S01]  /*4030*/  LEA.HI.X.SX32 R17, R14, R0, 0x1, P6 ;  /* 0x000000000e117211 */ /* 0x000fe200030f0eff */
[----:B------:R2:W-:Y:S01]  /*4040*/  STL.64 [R1+0x28], R18 ;  /* 0x0000281201007387 */ /* 0x0005e20000100a00 */
[----:B------:R-:W-:Y:S01]  /*4050*/  LEA R248, P6, R13, R214, 0x1 ;  /* 0x000000d60df87211 */ /* 0x000fe200078c08ff */
[----:B------:R-:W-:-:S02]  /*4060*/  IMAD R6, R42, 0x2, R7 ;  /* 0x000000022a067824 */ /* 0x000fc400078e0207 */
[----:B------:R-:W-:Y:S01]  /*4070*/  IMAD R14, R3, 0x50, RZ ;  /* 0x00000050030e7824 */ /* 0x000fe200078e02ff */
[----:B------:R-:W-:Y:S01]  /*4080*/  LEA.HI.X.SX32 R249, R13, R0, 0x1, P6 ;  /* 0x000000000df97211 */ /* 0x000fe200030f0eff */
[C---:B------:R-:W-:Y:S01]  /*4090*/  IMAD R13, R3.reuse, 0x28, RZ ;  /* 0x00000028030d7824 */ /* 0x040fe200078e02ff */
[CC--:B------:R-:W-:Y:S01]  /*40a0*/  LEA R238, P6, R10.reuse, R214.reuse, 0x1 ;  /* 0x000000d60aee7211 */ /* 0x0c0fe200078c08ff */
[----:B0-----:R-:W-:Y:S01]  /*40b0*/  IMAD R24, R3, 0x5c, RZ ;  /* 0x0000005c03187824 */ /* 0x001fe200078e02ff */
[----:B-1----:R-:W-:Y:S01]  /*40c0*/  LEA R22, P2, R5, R214, 0x1 ;  /* 0x000000d605167211 */ /* 0x002fe200078408ff */
[C---:B------:R-:W-:Y:S01]  /*40d0*/  IMAD R25, R3.reuse, 0x5e, RZ ;  /* 0x0000005e03197824 */ /* 0x040fe200078e02ff */
[----:B------:R-:W-:Y:S01]  /*40e0*/  LEA.HI.X.SX32 R239, R10, R0, 0x1, P6 ;  /* 0x000000000aef7211 */ /* 0x000fe200030f0eff */
[C---:B------:R-:W-:Y:S01]  /*40f0*/  IMAD R10, R3.reuse, 0x4e, RZ ;  /* 0x0000004e030a7824 */ /* 0x040fe200078e02ff */
[----:B--2---:R-:W-:Y:S01]  /*4100*/  LEA R18, P3, R2, R214, 0x1 ;  /* 0x000000d602127211 */ /* 0x004fe200078608ff */
[----:B------:R-:W-:Y:S01]  /*4110*/  IMAD R42, R3, 0xe, RZ ;  /* 0x0000000e032a7824 */ /* 0x000fe200078e02ff */
[-C--:B------:R-:W-:Y:S01]  /*4120*/  LEA.HI.X.SX32 R23, R5, R0.reuse, 0x1, P2 ;  /* 0x0000000005177211 */ /* 0x080fe200010f0eff */
[----:B----4-:R-:W-:Y:S01]  /*4130*/  IMAD R5, R46, 0x2, R6 ;  /* 0x000000022e057824 */ /* 0x010fe200078e0206 */
[----:B------:R-:W-:Y:S01]  /*4140*/  LEA.HI.X.SX32 R19, R2, R0, 0x1, P3 ;  /* 0x0000000002137211 */ /* 0x000fe200018f0eff */
[----:B------:R-:W-:Y:S01]  /*4150*/  IMAD R46, R3, 0x72, RZ ;  /* 0x00000072032e7824 */ /* 0x000fe200078e02ff */
[----:B------:R-:W-:Y:S01]  /*4160*/  LEA R230, P6, R7, R214, 0x1 ;  /* 0x000000d607e67211 */ /* 0x000fe200078c08ff */
[----:B------:R0:W-:Y:S01]  /*4170*/  STL.64 [R1+0x20], R22 ;  /* 0x0000201601007387 */ /* 0x0001e20000100a00 */
[----:B------:R-:W-:Y:S01]  /*4180*/  LEA R2, R47, R5, 0x1 ;  /* 0x000000052f027211 */ /* 0x000fe200078e08ff */
[----:B------:R-:W-:Y:S01]  /*4190*/  IMAD R47, R3, 0x9, RZ ;  /* 0x00000009032f7824 */ /* 0x000fe200078e02ff */
[----:B------:R-:W-:Y:S01]  /*41a0*/  LEA.HI.X.SX32 R231, R7, R0, 0x1, P6 ;  /* 0x0000000007e77211 */ /* 0x000fe200030f0eff */
[----:B------:R1:W-:Y:S01]  /*41b0*/  STL.64 [R1+0x18], R18 ;  /* 0x0000181201007387 */ /* 0x0003e20000100a00 */
[----:B------:R-:W-:Y:S01]  /*41c0*/  LEA R222, P6, R5, R214, 0x1 ;  /* 0x000000d605de7211 */ /* 0x000fe200078c08ff */
[----:B------:R-:W-:-:S02]  /*41d0*/  IMAD R7, R3, 0x92, RZ ;  /* 0x0000009203077824 */ /* 0x000fc400078e02ff */
[----:B------:R2:W-:Y:S01]  /*41e0*/  STL.64 [R1+0x10], R16 ;  /* 0x0000101001007387 */ /* 0x0005e20000100a00 */
[----:B------:R-:W-:Y:S01]  /*41f0*/  LEA.HI.X.SX32 R223, R5, R0, 0x1, P6 ;  /* 0x0000000005df7211 */ /* 0x000fe200030f0eff */
[C---:B------:R-:W-:Y:S02]  /*4200*/  IMAD R5, R3.reuse, 0x12, RZ ;  /* 0x0000001203057824 */ /* 0x040fe400078e02ff */
[C---:B0-----:R-:W-:Y:S02]  /*4210*/  IMAD R22, R3.reuse, 0x5a, RZ ;  /* 0x0000005a03167824 */ /* 0x041fe400078e02ff */
[----:B------:R-:W-:Y:S01]  /*4220*/  IMAD R23, R3, 0x2e, RZ ;  /* 0x0000002e03177824 */ /* 0x000fe200078e02ff */
[----:B------:R-:W-:Y:S02]  /*4230*/  IADD3 R202, P4, PT, R5, R124, RZ ;  /* 0x0000007c05ca7210 */ /* 0x000fe40007f9e0ff */
[----:B-1----:R-:W-:Y:S02]  /*4240*/  LEA R18, P2, R4, R214, 0x1 ;  /* 0x000000d604127211 */ /* 0x002fe400078408ff */
[----:B------:R-:W-:-:S02]  /*4250*/  LEA.HI.X.SX32 R203, R47, R125, 0x1, P4 ;  /* 0x0000007d2fcb7211 */ /* 0x000fc400020f0eff */
[----:B------:R-:W-:Y:S01]  /*4260*/  LEA.HI.X.SX32 R19, R4, R0, 0x1, P2 ;  /* 0x0000000004137211 */ /* 0x000fe200010f0eff */
[----:B------:R-:W-:Y:S01]  /*4270*/  IMAD R4, R48, 0x2, R2 ;  /* 0x0000000230047824 */ /* 0x000fe200078e0202 */
[-C--:B------:R-:W-:Y:S01]  /*4280*/  LEA R244, P2, R9, R214.reuse, 0x1 ;  /* 0x000000d609f47211 */ /* 0x080fe200078408ff */
[----:B------:R-:W-:Y:S01]  /*4290*/  IMAD R48, R3, 0x94, RZ ;  /* 0x0000009403307824 */ /* 0x000fe200078e02ff */
[----:B--2---:R-:W-:Y:S01]  /*42a0*/  LEA R16, P3, R12, R214, 0x1 ;  /* 0x000000d60c107211 */ /* 0x004fe200078608ff */
[----:B------:R0:W-:Y:S01]  /*42b0*/  STL.64 [R1+0x8], R18 ;  /* 0x0000081201007387 */ /* 0x0001e20000100a00 */
[----:B------:R-:W-:Y:S01]  /*42c0*/  LEA.HI.X.SX32 R245, R9, R0, 0x1, P2 ;  /* 0x0000000009f57211 */ /* 0x000fe200010f0eff */
[----:B------:R-:W-:Y:S01]  /*42d0*/  IMAD R9, R3, 0x4c, RZ ;  /* 0x0000004c03097824 */ /* 0x000fe200078e02ff */
[----:B------:R-:W-:Y:S02]  /*42e0*/  LEA R234, P2, R8, R214, 0x1 ;  /* 0x000000d608ea7211 */ /* 0x000fe400078408ff */
[-C--:B------:R-:W-:Y:S01]  /*42f0*/  LEA.HI.X.SX32 R17, R12, R0.reuse, 0x1, P3 ;  /* 0x000000000c117211 */ /* 0x080fe200018f0eff */
[----:B-----5:R-:W-:Y:S01]  /*4300*/  IMAD R12, R53, 0x2, R4 ;  /* 0x00000002350c7824 */ /* 0x020fe200078e0204 */
[----:B------:R-:W-:Y:S01]  /*4310*/  LEA.HI.X.SX32 R235, R8, R0, 0x1, P2 ;  /* 0x0000000008eb7211 */ /* 0x000fe200010f0eff */
[----:B------:R-:W-:Y:S01]  /*4320*/  IMAD R8, R3, 0x26, RZ ;  /* 0x0000002603087824 */ /* 0x000fe200078e02ff */
[CC--:B------:R-:W-:Y:S01]  /*4330*/  LEA R226, P2, R6.reuse, R214.reuse, 0x1 ;  /* 0x000000d606e27211 */ /* 0x0c0fe200078408ff */
[----:B------:R1:W-:Y:S01]  /*4340*/  STL.64 [R1], R16 ;  /* 0x0000001001007387 */ /* 0x0003e20000100a00 */
[----:B------:R-:W-:Y:S01]  /*4350*/  LEA R246, P3, R11, R214, 0x1 ;  /* 0x000000d60bf67211 */ /* 0x000fe200078608ff */
[C---:B0-----:R-:W-:Y:S01]  /*4360*/  IMAD R18, R3.reuse, 0x56, RZ ;  /* 0x0000005603127824 */ /* 0x041fe200078e02ff */
[----:B------:R-:W-:Y:S01]  /*4370*/  LEA.HI.X.SX32 R227, R6, R0, 0x1, P2 ;  /* 0x0000000006e37211 */ /* 0x000fe200010f0eff */
[----:B------:R-:W-:Y:S01]  /*4380*/  IMAD R6, R3, 0x24, RZ ;  /* 0x0000002403067824 */ /* 0x000fe200078e02ff */
[----:B------:R-:W-:Y:S01]  /*4390*/  LEA R218, P2, R2, R214, 0x1 ;  /* 0x000000d602da7211 */ /* 0x000fe200078408ff */
[----:B------:R0:W-:Y:S01]  /*43a0*/  STL.64 [R1+0x658], R202 ;  /* 0x000658ca01007387 */ /* 0x0001e20000100a00 */
[----:B------:R-:W-:Y:S01]  /*43b0*/  LEA.HI.X.SX32 R247, R11, R0, 0x1, P3 ;  /* 0x000000000bf77211 */ /* 0x000fe200018f0eff */
[C---:B------:R-:W-:Y:S01]  /*43c0*/  IMAD R11, R3.reuse, 0xa, RZ ;  /* 0x0000000a030b7824 */ /* 0x040fe200078e02ff */
[----:B------:R-:W-:Y:S01]  /*43d0*/  LEA R208, P3, R12, R214, 0x1 ;  /* 0x000000d60cd07211 */ /* 0x000fe200078608ff */
[C---:B------:R-:W-:Y:S01]  /*43e0*/  IMAD R19, R3.reuse, 0x16, RZ ;  /* 0x0000001603137824 */ /* 0x040fe200078e02ff */
[----:B------:R-:W-:Y:S01]  /*43f0*/  LEA.HI.X.SX32 R219, R2, R0, 0x1, P2 ;  /* 0x0000000002db7211 */ /* 0x000fe200010f0eff */
[C---:B-1----:R-:W-:Y:S01]  /*4400*/  IMAD R16, R3.reuse, 0x2a, RZ ;  /* 0x0000002a03107824 */ /* 0x042fe200078e02ff */
[----:B------:R-:W-:Y:S01]  /*4410*/  LEA R214, P6, R4, R214, 0x1 ;  /* 0x000000d604d67211 */ /* 0x000fe200078c08ff */
[----:B------:R-:W-:Y:S01]  /*4420*/  IMAD R17, R3, 0x54, RZ ;  /* 0x0000005403117824 */ /* 0x000fe200078e02ff */
[-C--:B------:R-:W-:Y:S01]  /*4430*/  IADD3 RZ, P2, PT, R7, R124.reuse, RZ ;  /* 0x0000007c07ff7210 */ /* 0x080fe20007f5e0ff */
[C---:B------:R-:W-:Y:S01]  /*4440*/  IMAD R7, R3.reuse, 0x4a, RZ ;  /* 0x0000004a03077824 */ /* 0x040fe200078e02ff */
[----:B------:R-:W-:Y:S01]  /*4450*/  IADD3 R204, P5, PT, R6, R124, RZ ;  /* 0x0000007c06cc7210 */ /* 0x000fe20007fbe0ff */
[----:B------:R-:W-:Y:S01]  /*4460*/  IMAD R53, R3, 0x1e, RZ ;  /* 0x0000001e03357824 */ /* 0x000fe200078e02ff */
[----:B------:R-:W-:Y:S01]  /*4470*/  LEA.HI.X.SX32 R215, R4, R0, 0x1, P6 ;  /* 0x0000000004d77211 */ /* 0x000fe200030f0eff */
[----:B------:R-:W-:Y:S01]  /*4480*/  IMAD.MOV.U32 R4, RZ, RZ, RZ ;  /* 0x000000ffff047224 */ /* 0x000fe200078e00ff */
[----:B0-----:R-:W-:Y:S01]  /*4490*/  IADD3 R202, P6, PT, R152, R124, RZ ;  /* 0x0000007c98ca7210 */ /* 0x001fe20007fde0ff */
[----:B------:R-:W-:Y:S01]  /*44a0*/  IMAD.MOV.U32 R2, RZ, RZ, -0x800000 ;  /* 0xff800000ff027424 */ /* 0x000fe200078e00ff */
[----:B------:R-:W-:-:S02]  /*44b0*/  LEA.HI.X.SX32 R205, R5, R125, 0x1, P5 ;  /* 0x0000007d05cd7211 */ /* 0x000fc400028f0eff */
[-C--:B------:R-:W-:Y:S02]  /*44c0*/  IADD3 R210, P5, PT, R7, R124.reuse, RZ ;  /* 0x0000007c07d27210 */ /* 0x080fe40007fbe0ff */
[----:B------:R-:W-:Y:S01]  /*44d0*/  IADD3 R206, P4, PT, R48, R124, RZ ;  /* 0x0000007c30ce7210 */ /* 0x000fe20007f9e0ff */
[----:B------:R0:W-:Y:S01]  /*44e0*/  STL.64 [R1+0x620], R204 ;  /* 0x000620cc01007387 */ /* 0x0001e20000100a00 */
[-C--:B------:R-:W-:Y:S02]  /*44f0*/  LEA.HI.X.SX32 R203, R6, R125.reuse, 0x1, P6 ;  /* 0x0000007d06cb7211 */ /* 0x080fe400030f0eff */
[-C--:B------:R-:W-:Y:S02]  /*4500*/  LEA.HI.X.SX32 R211, R57, R125.reuse, 0x1, P5 ;  /* 0x0000007d39d37211 */ /* 0x080fe400028f0eff */
[-C--:B------:R-:W-:Y:S01]  /*4510*/  LEA.HI.X.SX32 R207, R7, R125.reuse, 0x1, P4 ;  /* 0x0000007d07cf7211 */ /* 0x080fe200020f0eff */
[----:B------:R1:W-:Y:S01]  /*4520*/  STL.64 [R1+0x5b0], R202 ;  /* 0x0005b0ca01007387 */ /* 0x0003e20000100a00 */
[----:B------:R-:W-:Y:S01]  /*4530*/  LEA.HI.X.SX32 R209, R12, R0, 0x1, P3 ;  /* 0x000000000cd17211 */ /* 0x000fe200018f0eff */
[C---:B------:R-:W-:Y:S01]  /*4540*/  IMAD R12, R3.reuse, 0x14, RZ ;  /* 0x00000014030c7824 */ /* 0x040fe200078e02ff */
[-C--:B------:R-:W-:Y:S01]  /*4550*/  IADD3 RZ, P3, PT, R20, R124.reuse, RZ ;  /* 0x0000007c14ff7210 */ /* 0x080fe20007f7e0ff */
[----:B------:R2:W-:Y:S01]  /*4560*/  STL.64 [R1+0x5a8], R210 ;  /* 0x0005a8d201007387 */ /* 0x0005e20000100a00 */
[-C--:B------:R-:W-:Y:S01]  /*4570*/  LEA.HI.X.SX32 R155, R154, R125.reuse, 0x1, P2 ;  /* 0x0000007d9a9b7211 */ /* 0x080fe200010f0eff */
[----:B------:R-:W-:Y:S01]  /*4580*/  IMAD R20, R3, 0x2c, RZ ;  /* 0x0000002c03147824 */ /* 0x000fe200078e02ff */
[-C--:B------:R-:W-:Y:S01]  /*4590*/  LEA.HI.X.SX32 R153, R152, R125.reuse, 0x1, P3 ;  /* 0x0000007d98997211 */ /* 0x080fe200018f0eff */
[----:B------:R3:W-:Y:S01]  /*45a0*/  STL.64 [R1+0x4d0], R206 ;  /* 0x0004d0ce01007387 */ /* 0x0007e20000100a00 */
[-C--:B0-----:R-:W-:Y:S01]  /*45b0*/  IADD3 R204, P2, PT, R56, R124.reuse, RZ ;  /* 0x0000007c38cc7210 */ /* 0x081fe20007f5e0ff */
[----:B------:R-:W-:Y:S01]  /*45c0*/  IMAD.MOV.U32 R3, RZ, RZ, RZ ;  /* 0x000000ffff037224 */ /* 0x000fe200078e00ff */
[----:B-1----:R-:W-:Y:S01]  /*45d0*/  IADD3 R202, P3, PT, R52, R124, RZ ;  /* 0x0000007c34ca7210 */ /* 0x002fe20007f7e0ff */
[----:B------:R-:W-:Y:S01]  /*45e0*/  IMAD.MOV.U32 R0, RZ, RZ, -0x800000 ;  /* 0xff800000ff007424 */ /* 0x000fe200078e00ff */
[----:B------:R-:W-:-:S02]  /*45f0*/  LEA.HI.X.SX32 R205, R9, R125, 0x1, P2 ;  /* 0x0000007d09cd7211 */ /* 0x000fc400010f0eff */
[CC--:B--2---:R-:W-:Y:S02]  /*4600*/  IADD3 R210, P5, PT, R8.reuse, R124.reuse, RZ ;  /* 0x0000007c08d27210 */ /* 0x0c4fe40007fbe0ff */
[-C--:B------:R-:W-:Y:S02]  /*4610*/  LEA.HI.X.SX32 R203, R61, R125.reuse, 0x1, P3 ;  /* 0x0000007d3dcb7211 */ /* 0x080fe400018f0eff */
[-C--:B---3--:R-:W-:Y:S02]  /*4620*/  IADD3 R206, P4, PT, R9, R124.reuse, RZ ;  /* 0x0000007c09ce7210 */ /* 0x088fe40007f9e0ff */
[-C--:B------:R-:W-:Y:S01]  /*4630*/  LEA.HI.X.SX32 R211, R65, R125.reuse, 0x1, P5 ;  /* 0x0000007d41d37211 */ /* 0x080fe200028f0eff */
[----:B------:R0:W-:Y:S01]  /*4640*/  STL.64 [R1+0x4c8], R202 ;  /* 0x0004c8ca01007387 */ /* 0x0001e20000100a00 */
[----:B------:R-:W-:Y:S02]  /*4650*/  LEA.HI.X.SX32 R207, R8, R125, 0x1, P4 ;  /* 0x0000007d08cf7211 */ /* 0x000fe400020f0eff */
[-C--:B------:R-:W-:Y:S01]  /*4660*/  IADD3 R6, P4, PT, R10, R124.reuse, RZ ;  /* 0x0000007c0a067210 */ /* 0x080fe20007f9e0ff */
[----:B------:R-:W-:Y:S01]  /*4670*/  STL.64 [R1+0x618], R210 ;  /* 0x000618d201007387 */ /* 0x000fe20000100a00 */
[----:B------:R-:W-:-:S02]  /*4680*/  IADD3 R56, P5, PT, R64, R124, RZ ;  /* 0x0000007c40387210 */ /* 0x000fc40007fbe0ff */
[-C--:B------:R-:W-:Y:S01]  /*4690*/  LEA.HI.X.SX32 R7, R69, R125.reuse, 0x1, P4 ;  /* 0x0000007d45077211 */ /* 0x080fe200020f0eff */
[----:B------:R-:W-:Y:S01]  /*46a0*/  STL.64 [R1+0x5a0], R206 ;  /* 0x0005a0ce01007387 */ /* 0x000fe20000100a00 */
[-C--:B------:R-:W-:Y:S02]  /*46b0*/  LEA.HI.X.SX32 R57, R10, R125.reuse, 0x1, P5 ;  /* 0x0000007d0a397211 */ /* 0x080fe400028f0eff */
[-C--:B------:R-:W-:Y:S01]  /*46c0*/  IADD3 R64, P2, PT, R66, R124.reuse, RZ ;  /* 0x0000007c42407210 */ /* 0x080fe20007f5e0ff */
[----:B------:R-:W-:Y:S01]  /*46d0*/  STL.64 [R1+0x4c0], R204 ;  /* 0x0004c0cc01007387 */ /* 0x000fe20000100a00 */
[----:B0-----:R-:W-:Y:S02]  /*46e0*/  IADD3 R202, P3, PT, R60, R124, RZ ;  /* 0x0000007c3cca7210 */ /* 0x001fe40007f7e0ff */
[-C--:B------:R-:W-:Y:S01]  /*46f0*/  LEA.HI.X.SX32 R65, R70, R125.reuse, 0x1, P2 ;  /* 0x0000007d46417211 */ /* 0x080fe200010f0eff */
[----:B------:R0:W-:Y:S01]  /*4700*/  STL.64 [R1+0x598], R6 ;  /* 0x0005980601007387 */ /* 0x0001e20000100a00 */
[----:B------:R-:W-:-:S02]  /*4710*/  LEA.HI.X.SX32 R203, R68, R125, 0x1, P3 ;  /* 0x0000007d44cb7211 */ /* 0x000fc400018f0eff */
[----:B------:R-:W-:Y:S02]  /*4720*/  CS2R R68, SRZ ;  /* 0x0000000000447805 */ /* 0x000fe4000001ff00 */
[-C--:B------:R-:W-:Y:S02]  /*4730*/  IADD3 R8, P2, PT, R13, R124.reuse, RZ ;  /* 0x0000007c0d087210 */ /* 0x080fe40007f5e0ff */
[-C--:B------:R-:W-:Y:S01]  /*4740*/  IADD3 R60, P3, PT, R67, R124.reuse, RZ ;  /* 0x0000007c433c7210 */ /* 0x080fe20007f7e0ff */
[----:B------:R-:W-:Y:S01]  /*4750*/  STL.64 [R1+0x4b8], R202 ;  /* 0x0004b8ca01007387 */ /* 0x000fe20000100a00 */
[-C--:B------:R-:W-:Y:S02]  /*4760*/  LEA.HI.X.SX32 R9, R12, R125.reuse, 0x1, P2 ;  /* 0x0000007d0c097211 */ /* 0x080fe400010f0eff */
[----:B------:R-:W-:Y:S02]  /*4770*/  CS2R R66, SRZ ;  /* 0x0000000000427805 */ /* 0x000fe4000001ff00 */
[----:B------:R-:W-:Y:S01]  /*4780*/  LEA.HI.X.SX32 R61, R14, R125, 0x1, P3 ;  /* 0x0000007d0e3d7211 */ /* 0x000fe200018f0eff */
[----:B------:R1:W-:Y:S01]  /*4790*/  STL.64 [R1+0x4b0], R56 ;  /* 0x0004b03801007387 */ /* 0x0003e20000100a00 */
[----:B0-----:R-:W-:-:S04]  /*47a0*/  IADD3 R6, P4, PT, R11, R124, RZ ;  /* 0x0000007c0b067210 */ /* 0x001fc80007f9e0ff */
[----:B------:R-:W-:Y:S02]  /*47b0*/  LEA.HI.X.SX32 R7, R71, R125, 0x1, P4 ;  /* 0x0000007d47077211 */ /* 0x000fe400020f0eff */
[----:B------:R-:W-:-:S03]  /*47c0*/  CS2R R70, SRZ ;  /* 0x0000000000467805 */ /* 0x000fc6000001ff00 */
[----:B------:R0:W-:Y:S01]  /*47d0*/  STL.64 [R1+0x670], R6 ;  /* 0x0006700601007387 */ /* 0x0001e20000100a00 */
[-C--:B-1----:R-:W-:Y:S02]  /*47e0*/  IADD3 R56, P5, PT, R12, R124.reuse, RZ ;  /* 0x0000007c0c387210 */ /* 0x082fe40007fbe0ff */
[----:B------:R-:W-:Y:S01]  /*47f0*/  IADD3 R12, P3, PT, R74, R124, RZ ;  /* 0x0000007c4a0c7210 */ /* 0x000fe20007f7e0ff */
[----:B------:R1:W-:Y:S01]  /*4800*/  STL.64 [R1+0x4a8], R64 ;  /* 0x0004a84001007387 */ /* 0x0003e20000100a00 */
[----:B------:R-:W-:-:S05]  /*4810*/  LEA.HI.X.SX32 R57, R11, R125, 0x1, P5 ;  /* 0x0000007d0b397211 */ /* 0x000fca00028f0eff */
[----:B------:R2:W-:Y:S01]  /*4820*/  STL.64 [R1+0x650], R56 ;  /* 0x0006503801007387 */ /* 0x0005e20000100a00 */
[----:B0-----:R-:W-:-:S03]  /*4830*/  IADD3 R6, P4, PT, R14, R124, RZ ;  /* 0x0000007c0e067210 */ /* 0x001fc60007f9e0ff */
[----:B------:R0:W-:Y:S01]  /*4840*/  STL.64 [R1+0x610], R8 ;  /* 0x0006100801007387 */ /* 0x0001e20000100a00 */
[-C--:B------:R-:W-:Y:S02]  /*4850*/  LEA.HI.X.SX32 R7, R13, R125.reuse, 0x1, P4 ;  /* 0x0000007d0d077211 */ /* 0x080fe400020f0eff */
[----:B-1----:R-:W-:Y:S02]  /*4860*/  CS2R R64, SRZ ;  /* 0x0000000000407805 */ /* 0x002fe4000001ff00 */
[----:B------:R-:W-:Y:S01]  /*4870*/  LEA.HI.X.SX32 R13, R81, R125, 0x1, P3 ;  /* 0x0000007d510d7211 */ /* 0x000fe200018f0eff */
[----:B------:R1:W-:Y:S01]  /*4880*/  STL.64 [R1+0x590], R6 ;  /* 0x0005900601007387 */ /* 0x0003e20000100a00 */
[----:B--2---:R-:W-:-:S03]  /*4890*/  IADD3 R56, P5, PT, R72, R124, RZ ;  /* 0x0000007c48387210 */ /* 0x004fc60007fbe0ff */
[----:B------:R2:W-:Y:S01]  /*48a0*/  STL.64 [R1+0x4a0], R60 ;  /* 0x0004a03c01007387 */ /* 0x0005e20000100a00 */
[-C--:B0-----:R-:W-:Y:S02]  /*48b0*/  IADD3 R8, P2, PT, R73, R124.reuse, RZ ;  /* 0x0000007c49087210 */ /* 0x081fe40007f5e0ff */
[----:B------:R-:W-:Y:S02]  /*48c0*/  CS2R R72, SRZ ;  /* 0x0000000000487805 */ /* 0x000fe4000001ff00 */
[-C--:B------:R-:W-:Y:S02]  /*48d0*/  LEA.HI.X.SX32 R57, R78, R125.reuse, 0x1, P5 ;  /* 0x0000007d4e397211 */ /* 0x080fe400028f0eff */
[----:B------:R-:W-:Y:S02]  /*48e0*/  LEA.HI.X.SX32 R9, R15, R125, 0x1, P2 ;  /* 0x0000007d0f097211 */ /* 0x000fe400010f0eff */
[----:B------:R-:W-:Y:S02]  /*48f0*/  IADD3 R10, P5, PT, R75, R124, RZ ;  /* 0x0000007c4b0a7210 */ /* 0x000fe40007fbe0ff */
[----:B------:R-:W-:-:S02]  /*4900*/  CS2R R74, SRZ ;  /* 0x00000000004a7805 */ /* 0x000fc4000001ff00 */
[----:B-1----:R-:W-:Y:S02]  /*4910*/  IADD3 R6, P4, PT, R15, R124, RZ ;  /* 0x0000007c0f067210 */ /* 0x002fe40007f9e0ff */
[-C--:B------:R-:W-:Y:S02]  /*4920*/  LEA.HI.X.SX32 R11, R17, R125.reuse, 0x1, P5 ;  /* 0x0000007d110b7211 */ /* 0x080fe400028f0eff */
[----:B--2---:R-:W-:Y:S02]  /*4930*/  CS2R R60, SRZ ;  /* 0x00000000003c7805 */ /* 0x004fe4000001ff00 */
[----:B------:R-:W-:Y:S02]  /*4940*/  LEA.HI.X.SX32 R7, R79, R125, 0x1, P4 ;  /* 0x0000007d4f077211 */ /* 0x000fe400020f0eff */
[----:B------:R-:W-:-:S03]  /*4950*/  CS2R R78, SRZ ;  /* 0x00000000004e7805 */ /* 0x000fc6000001ff00 */
[----:B------:R0:W-:Y:S04]  /*4960*/  STL.64 [R1+0x588], R6 ;  /* 0x0005880601007387 */ /* 0x0001e80000100a00 */
[----:B------:R1:W-:Y:S04]  /*4970*/  STL.64 [R1+0x498], R56 ;  /* 0x0004983801007387 */ /* 0x0003e80000100a00 */
[----:B------:R2:W-:Y:S01]  /*4980*/  STL.64 [R1+0x490], R8 ;  /* 0x0004900801007387 */ /* 0x0005e20000100a00 */
[----:B0-----:R-:W-:-:S03]  /*4990*/  IADD3 R6, P4, PT, R16, R124, RZ ;  /* 0x0000007c10067210 */ /* 0x001fc60007f9e0ff */
[----:B------:R0:W-:Y:S01]  /*49a0*/  STL.64 [R1+0x488], R12 ;  /* 0x0004880c01007387 */ /* 0x0001e20000100a00 */
[-C--:B------:R-:W-:Y:S02]  /*49b0*/  LEA.HI.X.SX32 R7, R83, R125.reuse, 0x1, P4 ;  /* 0x0000007d53077211 */ /* 0x080fe400020f0eff */
[----:B-1----:R-:W-:Y:S02]  /*49c0*/  CS2R R56, SRZ ;  /* 0x0000000000387805 */ /* 0x002fe4000001ff00 */
[-C--:B--2---:R-:W-:Y:S01]  /*49d0*/  IADD3 R8, P2, PT, R17, R124.reuse, RZ ;  /* 0x0000007c11087210 */ /* 0x084fe20007f5e0ff */
[----:B------:R1:W-:Y:S03]  /*49e0*/  STL.64 [R1+0x608], R6 ;  /* 0x0006080601007387 */ /* 0x0003e60000100a00 */
[----:B------:R-:W-:Y:S02]  /*49f0*/  LEA.HI.X.SX32 R9, R16, R125, 0x1, P2 ;  /* 0x0000007d10097211 */ /* 0x000fe400010f0eff */
[----:B0-----:R-:W-:-:S02]  /*4a00*/  IADD3 R12, P3, PT, R80, R124, RZ ;  /* 0x0000007c500c7210 */ /* 0x001fc40007f7e0ff */
[----:B------:R-:W-:Y:S01]  /*4a10*/  CS2R R80, SRZ ;  /* 0x0000000000507805 */ /* 0x000fe2000001ff00 */
[----:B------:R0:W-:Y:S01]  /*4a20*/  STL.64 [R1+0x580], R8 ;  /* 0x0005800801007387 */ /* 0x0001e20000100a00 */
[-C--:B------:R-:W-:Y:S02]  /*4a30*/  LEA.HI.X.SX32 R13, R86, R125.reuse, 0x1, P3 ;  /* 0x0000007d560d7211 */ /* 0x080fe400018f0eff */
[-C--:B-1----:R-:W-:Y:S01]  /*4a40*/  IADD3 R6, P4, PT, R82, R124.reuse, RZ ;  /* 0x0000007c52067210 */ /* 0x082fe20007f9e0ff */
[----:B------:R1:W-:Y:S01]  /*4a50*/  STL.64 [R1+0x480], R10 ;  /* 0x0004800a01007387 */ /* 0x0003e20000100a00 */
[----:B------:R-:W-:Y:S02]  /*4a60*/  CS2R R82, SRZ ;  /* 0x0000000000527805 */ /* 0x000fe4000001ff00 */
[C---:B------:R-:W-:Y:S01]  /*4a70*/  LEA.HI.X.SX32 R7, R18.reuse, R125, 0x1, P4 ;  /* 0x0000007d12077211 */ /* 0x040fe200020f0eff */
[----:B------:R2:W-:Y:S01]  /*4a80*/  STL.64 [R1+0x478], R12 ;  /* 0x0004780c01007387 */ /* 0x0005e20000100a00 */
[----:B0-----:R-:W-:-:S04]  /*4a90*/  IADD3 R8, P2, PT, R18, R124, RZ ;  /* 0x0000007c12087210 */ /* 0x001fc80007f5e0ff */
[-C--:B------:R-:W-:Y:S02]  /*4aa0*/  LEA.HI.X.SX32 R9, R87, R125.reuse, 0x1, P2 ;  /* 0x0000007d57097211 */ /* 0x080fe400010f0eff */
[----:B------:R-:W-:Y:S02]  /*4ab0*/  CS2R R86, SRZ ;  /* 0x0000000000567805 */ /* 0x000fe4000001ff00 */
[-C--:B-1----:R-:W-:Y:S01]  /*4ac0*/  IADD3 R10, P5, PT, R84, R124.reuse, RZ ;  /* 0x0000007c540a7210 */ /* 0x082fe20007fbe0ff */
[----:B------:R0:W-:Y:S03]  /*4ad0*/  STL.64 [R1+0x578], R8 ;  /* 0x0005780801007387 */ /* 0x0001e60000100a00 */
[----:B------:R-:W-:Y:S02]  /*4ae0*/  LEA.HI.X.SX32 R11, R88, R125, 0x1, P5 ;  /* 0x0000007d580b7211 */ /* 0x000fe400028f0eff */
[----:B--2---:R-:W-:Y:S01]  /*4af0*/  IADD3 R12, P3, PT, R85, R124, RZ ;  /* 0x0000007c550c7210 */ /* 0x004fe20007f7e0ff */
[----:B------:R1:W-:Y:S01]  /*4b00*/  STL.64 [R1+0x470], R6 ;  /* 0x0004700601007387 */ /* 0x0003e20000100a00 */
[----:B------:R-:W-:-:S02]  /*4b10*/  CS2R R84, SRZ ;  /* 0x0000000000547805 */ /* 0x000fc4000001ff00 */
[-C--:B------:R-:W-:Y:S01]  /*4b20*/  LEA.HI.X.SX32 R13, R21, R125.reuse, 0x1, P3 ;  /* 0x0000007d150d7211 */ /* 0x080fe200018f0eff */
[----:B------:R2:W-:Y:S01]  /*4b30*/  STL.64 [R1+0x468], R10 ;  /* 0x0004680a01007387 */ /* 0x0005e20000100a00 */
[-C--:B0-----:R-:W-:Y:S02]  /*4b40*/  IADD3 R8, P2, PT, R19, R124.reuse, RZ ;  /* 0x0000007c13087210 */ /* 0x081fe40007f5e0ff */
[-C--:B-1----:R-:W-:Y:S02]  /*4b50*/  IADD3 R6, P4, PT, R20, R124.reuse, RZ ;  /* 0x0000007c14067210 */ /* 0x082fe40007f9e0ff */
[-C--:B------:R-:W-:Y:S02]  /*4b60*/  LEA.HI.X.SX32 R9, R90, R125.reuse, 0x1, P2 ;  /* 0x0000007d5a097211 */ /* 0x080fe400010f0eff */
[----:B--2---:R-:W-:Y:S02]  /*4b70*/  IADD3 R10, P5, PT, R21, R124, RZ ;  /* 0x0000007c150a7210 */ /* 0x004fe40007fbe0ff */
[-C--:B------:R-:W-:Y:S01]  /*4b80*/  LEA.HI.X.SX32 R7, R19, R125.reuse, 0x1, P4 ;  /* 0x0000007d13077211 */ /* 0x080fe200020f0eff */
[----:B------:R0:W-:Y:S01]  /*4b90*/  STL.64 [R1+0x648], R8 ;  /* 0x0006480801007387 */ /* 0x0001e20000100a00 */
[----:B------:R-:W-:-:S03]  /*4ba0*/  LEA.HI.X.SX32 R11, R20, R125, 0x1, P5 ;  /* 0x0000007d140b7211 */ /* 0x000fc600028f0eff */
[----:B------:R1:W-:Y:S04]  /*4bb0*/  STL.64 [R1+0x600], R6 ;  /* 0x0006000601007387 */ /* 0x0003e80000100a00 */
[----:B------:R2:W-:Y:S01]  /*4bc0*/  STL.64 [R1+0x570], R10 ;  /* 0x0005700a01007387 */ /* 0x0005e20000100a00 */
[----:B0-----:R-:W-:-:S03]  /*4bd0*/  IADD3 R8, P2, PT, R89, R124, RZ ;  /* 0x0000007c59087210 */ /* 0x001fc60007f5e0ff */
[----:B------:R0:W-:Y:S01]  /*4be0*/  STL.64 [R1+0x460], R12 ;  /* 0x0004600c01007387 */ /* 0x0001e20000100a00 */
[-C--:B-1----:R-:W-:Y:S02]  /*4bf0*/  IADD3 R6, P4, PT, R91, R124.reuse, RZ ;  /* 0x0000007c5b067210 */ /* 0x082fe40007f9e0ff */
[-C--:B------:R-:W-:Y:S02]  /*4c00*/  LEA.HI.X.SX32 R9, R94, R125.reuse, 0x1, P2 ;  /* 0x0000007d5e097211 */ /* 0x080fe400010f0eff */
[CC--:B--2---:R-:W-:Y:S02]  /*4c10*/  IADD3 R10, P5, PT, R22.reuse, R124.reuse, RZ ;  /* 0x0000007c160a7210 */ /* 0x0c4fe40007fbe0ff */
[-C--:B------:R-:W-:Y:S01]  /*4c20*/  LEA.HI.X.SX32 R7, R22, R125.reuse, 0x1, P4 ;  /* 0x0000007d16077211 */ /* 0x080fe200020f0eff */
[----:B------:R1:W-:Y:S01]  /*4c30*/  STL.64 [R1+0x458], R8 ;  /* 0x0004580801007387 */ /* 0x0003e20000100a00 */
[----:B------:R-:W-:Y:S02]  /*4c40*/  LEA.HI.X.SX32 R11, R95, R125, 0x1, P5 ;  /* 0x0000007d5f0b7211 */ /* 0x000fe400028f0eff */
[----:B0-----:R-:W-:-:S03]  /*4c50*/  IADD3 R12, P3, PT, R92, R124, RZ ;  /* 0x0000007c5c0c7210 */ /* 0x001fc60007f7e0ff */
[----:B------:R0:W-:Y:S01]  /*4c60*/  STL.64 [R1+0x568], R10 ;  /* 0x0005680a01007387 */ /* 0x0001e20000100a00 */
[----:B------:R-:W-:-:S03]  /*4c70*/  LEA.HI.X.SX32 R13, R97, R125, 0x1, P3 ;  /* 0x0000007d610d7211 */ /* 0x000fc600018f0eff */
[----:B------:R2:W-:Y:S01]  /*4c80*/  STL.64 [R1+0x450], R6 ;  /* 0x0004500601007387 */ /* 0x0005e20000100a00 */
[----:B-1----:R-:W-:-:S03]  /*4c90*/  IADD3 R8, P2, PT, R93, R124, RZ ;  /* 0x0000007c5d087210 */ /* 0x002fc60007f5e0ff */
[----:B------:R1:W-:Y:S01]  /*4ca0*/  STL.64 [R1+0x448], R12 ;  /* 0x0004480c01007387 */ /* 0x0003e20000100a00 */
[CC--:B------:R-:W-:Y:S02]  /*4cb0*/  LEA.HI.X.SX32 R9, R24.reuse, R125.reuse, 0x1, P2 ;  /* 0x0000007d18097211 */ /* 0x0c0fe400010f0eff */
[-C--:B0-----:R-:W-:Y:S02]  /*4cc0*/  IADD3 R10, P5, PT, R23, R124.reuse, RZ ;  /* 0x0000007c170a7210 */ /* 0x081fe40007fbe0ff */
[-C--:B--2---:R-:W-:Y:S02]  /*4cd0*/  IADD3 R6, P4, PT, R24, R124.reuse, RZ ;  /* 0x0000007c18067210 */ /* 0x084fe40007f9e0ff */
[-C--:B------:R-:W-:Y:S02]  /*4ce0*/  LEA.HI.X.SX32 R11, R99, R125.reuse, 0x1, P5 ;  /* 0x0000007d630b7211 */ /* 0x080fe400028f0eff */
[-C--:B------:R-:W-:Y:S02]  /*4cf0*/  LEA.HI.X.SX32 R7, R23, R125.reuse, 0x1, P4 ;  /* 0x0000007d17077211 */ /* 0x080fe400020f0eff */
[-C--:B-1----:R-:W-:Y:S01]  /*4d00*/  IADD3 R12, P3, PT, R96, R124.reuse, RZ ;  /* 0x0000007c600c7210 */ /* 0x082fe20007f7e0ff */
[----:B------:R0:W-:Y:S03]  /*4d10*/  STL.64 [R1+0x5f8], R10 ;  /* 0x0005f80a01007387 */ /* 0x0001e60000100a00 */
[----:B------:R-:W-:Y:S01]  /*4d20*/  LEA.HI.X.SX32 R13, R102, R125, 0x1, P3 ;  /* 0x0000007d660d7211 */ /* 0x000fe200018f0eff */
[----:B------:R1:W-:Y:S04]  /*4d30*/  STL.64 [R1+0x560], R6 ;  /* 0x0005600601007387 */ /* 0x0003e80000100a00 */
[----:B------:R2:W-:Y:S01]  /*4d40*/  STL.64 [R1+0x440], R8 ;  /* 0x0004400801007387 */ /* 0x0005e20000100a00 */
[----:B0-----:R-:W-:-:S03]  /*4d50*/  IADD3 R10, P5, PT, R98, R124, RZ ;  /* 0x0000007c620a7210 */ /* 0x001fc60007fbe0ff */
[----:B------:R0:W-:Y:S01]  /*4d60*/  STL.64 [R1+0x438], R12 ;  /* 0x0004380c01007387 */ /* 0x0001e20000100a00 */
[CC--:B-1----:R-:W-:Y:S02]  /*4d70*/  IADD3 R6, P4, PT, R25.reuse, R124.reuse, RZ ;  /* 0x0000007c19067210 */ /* 0x0c2fe40007f9e0ff */
[-C--:B------:R-:W-:Y:S02]  /*4d80*/  LEA.HI.X.SX32 R11, R25, R125.reuse, 0x1, P5 ;  /* 0x0000007d190b7211 */ /* 0x080fe400028f0eff */
[----:B------:R-:W-:Y:S02]  /*4d90*/  LEA.HI.X.SX32 R7, R103, R125, 0x1, P4 ;  /* 0x0000007d67077211 */ /* 0x000fe400020f0eff */
[----:B--2---:R-:W-:-:S03]  /*4da0*/  IADD3 R8, P2, PT, R100, R124, RZ ;  /* 0x0000007c64087210 */ /* 0x004fc60007f5e0ff */
[----:B------:R1:W-:Y:S01]  /*4db0*/  STL.64 [R1+0x558], R6 ;  /* 0x0005580601007387 */ /* 0x0003e20000100a00 */
[-C--:B------:R-:W-:Y:S02]  /*4dc0*/  LEA.HI.X.SX32 R9, R104, R125.reuse, 0x1, P2 ;  /* 0x0000007d68097211 */ /* 0x080fe400010f0eff */
[-C--:B0-----:R-:W-:Y:S01]  /*4dd0*/  IADD3 R12, P3, PT, R101, R124.reuse, RZ ;  /* 0x0000007c650c7210 */ /* 0x081fe20007f7e0ff */
[----:B------:R0:W-:Y:S03]  /*4de0*/  STL.64 [R1+0x430], R10 ;  /* 0x0004300a01007387 */ /* 0x0001e60000100a00 */
[----:B------:R-:W-:Y:S01]  /*4df0*/  LEA.HI.X.SX32 R13, R30, R125, 0x1, P3 ;  /* 0x0000007d1e0d7211 */ /* 0x000fe200018f0eff */
[----:B------:R2:W-:Y:S01]  /*4e00*/  STL.64 [R1+0x428], R8 ;  /* 0x0004280801007387 */ /* 0x0005e20000100a00 */
[-C--:B-1----:R-:W-:Y:S02]  /*4e10*/  IADD3 R6, P4, PT, R26, R124.reuse, RZ ;  /* 0x0000007c1a067210 */ /* 0x082fe40007f9e0ff */
[----:B0-----:R-:W-:-:S02]  /*4e20*/  IADD3 R10, P5, PT, R27, R124, RZ ;  /* 0x0000007c1b0a7210 */ /* 0x001fc40007fbe0ff */
[-C--:B------:R-:W-:Y:S02]  /*4e30*/  LEA.HI.X.SX32 R7, R105, R125.reuse, 0x1, P4 ;  /* 0x0000007d69077211 */ /* 0x080fe400020f0eff */
[-C--:B------:R-:W-:Y:S02]  /*4e40*/  LEA.HI.X.SX32 R11, R26, R125.reuse, 0x1, P5 ;  /* 0x0000007d1a0b7211 */ /* 0x080fe400028f0eff */
[-C--:B--2---:R-:W-:Y:S01]  /*4e50*/  IADD3 R8, P2, PT, R28, R124.reuse, RZ ;  /* 0x0000007c1c087210 */ /* 0x084fe20007f5e0ff */
[----:B------:R0:W-:Y:S03]  /*4e60*/  STL.64 [R1+0x678], R6 ;  /* 0x0006780601007387 */ /* 0x0001e60000100a00 */
[----:B------:R-:W-:Y:S01]  /*4e70*/  LEA.HI.X.SX32 R9, R27, R125, 0x1, P2 ;  /* 0x0000007d1b097211 */ /* 0x000fe200010f0eff */
[----:B------:R1:W-:Y:S04]  /*4e80*/  STL.64 [R1+0x668], R10 ;  /* 0x0006680a01007387 */ /* 0x0003e80000100a00 */
[----:B------:R2:W-:Y:S01]  /*4e90*/  STL.64 [R1+0x640], R8 ;  /* 0x0006400801007387 */ /* 0x0005e20000100a00 */
[----:B0-----:R-:W-:-:S02]  /*4ea0*/  IADD3 R6, P4, PT, R29, R124, RZ ;  /* 0x0000007c1d067210 */ /* 0x001fc40007f9e0ff */
[-C--:B-1----:R-:W-:Y:S02]  /*4eb0*/  IADD3 R10, P5, PT, R30, R124.reuse, RZ ;  /* 0x0000007c1e0a7210 */ /* 0x082fe40007fbe0ff */
[-C--:B------:R-:W-:Y:S02]  /*4ec0*/  LEA.HI.X.SX32 R7, R28, R125.reuse, 0x1, P4 ;  /* 0x0000007d1c077211 */ /* 0x080fe400020f0eff */
[-C--:B------:R-:W-:Y:S02]  /*4ed0*/  LEA.HI.X.SX32 R11, R29, R125.reuse, 0x1, P5 ;  /* 0x0000007d1d0b7211 */ /* 0x080fe400028f0eff */
[-C--:B--2---:R-:W-:Y:S01]  /*4ee0*/  IADD3 R8, P2, PT, R106, R124.reuse, RZ ;  /* 0x0000007c6a087210 */ /* 0x084fe20007f5e0ff */
        /* <DEDUP_REMOVED lines=11> */
[----:B0-----:R-:W-:Y:S02]  /*4fa0*/  IADD3 R8, P2, PT, R109, R124, RZ ;  /* 0x0000007c6d087210 */ /* 0x001fe40007f5e0ff */
[-C--:B------:R-:W-:Y:S01]  /*4fb0*/  LEA.HI.X.SX32 R13, R113, R125.reuse, 0x1, P3 ;  /* 0x0000007d710d7211 */ /* 0x080fe200018f0eff */
[----:B------:R0:W-:Y:S01]  /*4fc0*/  STL.64 [R1+0x410], R6 ;  /* 0x0004100601007387 */ /* 0x0001e20000100a00 */
[----:B------:R-:W-:-:S03]  /*4fd0*/  LEA.HI.X.SX32 R9, R33, R125, 0x1, P2 ;  /* 0x0000007d21097211 */ /* 0x000fc600010f0eff */
[----:B------:R2:W-:Y:S01]  /*4fe0*/  STL.64 [R1+0x408], R12 ;  /* 0x0004080c01007387 */ /* 0x0005e20000100a00 */
[CC--:B-1----:R-:W-:Y:S02]  /*4ff0*/  IADD3 R10, P5, PT, R32.reuse, R124.reuse, RZ ;  /* 0x0000007c200a7210 */ /* 0x0c2fe40007fbe0ff */
[-C--:B0-----:R-:W-:Y:S02]  /*5000*/  IADD3 R6, P4, PT, R33, R124.reuse, RZ ;  /* 0x0000007c21067210 */ /* 0x081fe40007f9e0ff */
        /* <DEDUP_REMOVED lines=11> */
[-C--:B--2---:R-:W-:Y:S02]  /*50c0*/  IADD3 R8, P2, PT, R116, R124.reuse, RZ ;  /* 0x0000007c74087210 */ /* 0x084fe40007f5e0ff */
[-C--:B------:R-:W-:Y:S02]  /*50d0*/  LEA.HI.X.SX32 R7, R119, R125.reuse, 0x1, P4 ;  /* 0x0000007d77077211 */ /* 0x080fe400020f0eff */
[----:B------:R-:W-:Y:S02]  /*50e0*/  LEA.HI.X.SX32 R9, R122, R125, 0x1, P2 ;  /* 0x0000007d7a097211 */ /* 0x000fe400010f0eff */
[----:B0-----:R-:W-:Y:S01]  /*50f0*/  IADD3 R12, P3, PT, R117, R124, RZ ;  /* 0x0000007c750c7210 */ /* 0x001fe20007f7e0ff */
[----:B------:R0:W-:Y:S01]  /*5100*/  STL.64 [R1+0x538], R6 ;  /* 0x0005380601007387 */ /* 0x0001e20000100a00 */
[----:B------:R-:W-:-:S02]  /*5110*/  MOV R122, 0x3f800000 ;  /* 0x3f800000007a7802 */ /* 0x000fc40000000f00 */
[-C--:B------:R-:W-:Y:S01]  /*5120*/  LEA.HI.X.SX32 R13, R37, R125.reuse, 0x1, P3 ;  /* 0x0000007d250d7211 */ /* 0x080fe200018f0eff */
[----:B------:R1:W-:Y:S04]  /*5130*/  STL.64 [R1+0x3f0], R10 ;  /* 0x0003f00a01007387 */ /* 0x0003e80000100a00 */
[----:B------:R2:W-:Y:S01]  /*5140*/  STL.64 [R1+0x3e8], R8 ;  /* 0x0003e80801007387 */ /* 0x0005e20000100a00 */
[-C--:B0-----:R-:W-:Y:S02]  /*5150*/  IADD3 R6, P4, PT, R35, R124.reuse, RZ ;  /* 0x0000007c23067210 */ /* 0x081fe40007f9e0ff */
[-C--:B-1----:R-:W-:Y:S02]  /*5160*/  IADD3 R10, P5, PT, R36, R124.reuse, RZ ;  /* 0x0000007c240a7210 */ /* 0x082fe40007fbe0ff */
[----:B------:R-:W-:Y:S01]  /*5170*/  LEA.HI.X.SX32 R7, R156, R125, 0x1, P4 ;  /* 0x0000007d9c077211 */ /* 0x000fe200020f0eff */
[----:B------:R-:W-:Y:S01]  /*5180*/  IMAD.MOV.U32 R156, RZ, RZ, 0x3f800000 ;  /* 0x3f800000ff9c7424 */ /* 0x000fe200078e00ff */
[----:B--2---:R-:W-:-:S02]  /*5190*/  IADD3 R8, P2, PT, R37, R124, RZ ;  /* 0x0000007c25087210 */ /* 0x004fc40007f5e0ff */
[-C--:B------:R-:W-:Y:S01]  /*51a0*/  LEA.HI.X.SX32 R11, R35, R125.reuse, 0x1, P5 ;  /* 0x0000007d230b7211 */ /* 0x080fe200028f0eff */
[----:B------:R0:W-:Y:S01]  /*51b0*/  STL.64 [R1+0x638], R6 ;  /* 0x0006380601007387 */ /* 0x0001e20000100a00 */
[----:B------:R-:W-:-:S03]  /*51c0*/  LEA.HI.X.SX32 R9, R36, R125, 0x1, P2 ;  /* 0x0000007d24097211 */ /* 0x000fc600010f0eff */
[----:B------:R1:W-:Y:S04]  /*51d0*/  STL.64 [R1+0x5e0], R10 ;  /* 0x0005e00a01007387 */ /* 0x0003e80000100a00 */
[----:B------:R2:W-:Y:S01]  /*51e0*/  STL.64 [R1+0x530], R8 ;  /* 0x0005300801007387 */ /* 0x0005e20000100a00 */
[----:B0-----:R-:W-:-:S03]  /*51f0*/  IADD3 R6, P4, PT, R123, R124, RZ ;  /* 0x0000007c7b067210 */ /* 0x001fc60007f9e0ff */
[----:B------:R0:W-:Y:S01]  /*5200*/  STL.64 [R1+0x3e0], R12 ;  /* 0x0003e00c01007387 */ /* 0x0001e20000100a00 */
[----:B------:R-:W-:Y:S01]  /*5210*/  IMAD.MOV.U32 R123, RZ, RZ, 0x3f800000 ;  /* 0x3f800000ff7b7424 */ /* 0x000fe200078e00ff */
[-C--:B-1----:R-:W-:Y:S02]  /*5220*/  IADD3 R10, P5, PT, R157, R124.reuse, RZ ;  /* 0x0000007c9d0a7210 */ /* 0x082fe40007fbe0ff */
[-C--:B------:R-:W-:Y:S02]  /*5230*/  LEA.HI.X.SX32 R7, R160, R125.reuse, 0x1, P4 ;  /* 0x0000007da0077211 */ /* 0x080fe400020f0eff */
[C---:B--2---:R-:W-:Y:S02]  /*5240*/  IADD3 R8, P2, PT, R38.reuse, R124, RZ ;  /* 0x0000007c26087210 */ /* 0x044fe40007f5e0ff */
[-C--:B------:R-:W-:Y:S01]  /*5250*/  LEA.HI.X.SX32 R11, R38, R125.reuse, 0x1, P5 ;  /* 0x0000007d260b7211 */ /* 0x080fe200028f0eff */
[----:B------:R1:W-:Y:S01]  /*5260*/  STL.64 [R1+0x3d8], R6 ;  /* 0x0003d80601007387 */ /* 0x0003e20000100a00 */
[----:B------:R-:W-:-:S02]  /*5270*/  LEA.HI.X.SX32 R9, R161, R125, 0x1, P2 ;  /* 0x0000007da1097211 */ /* 0x000fc400010f0eff */
[----:B0-----:R-:W-:Y:S02]  /*5280*/  IADD3 R12, P3, PT, R158, R124, RZ ;  /* 0x0000007c9e0c7210 */ /* 0x001fe40007f7e0ff */
[----:B------:R-:W-:Y:S01]  /*5290*/  MOV R157, 0x3f800000 ;  /* 0x3f800000009d7802 */ /* 0x000fe20000000f00 */
        /* <DEDUP_REMOVED lines=27> */
[----:B-1----:R-:W-:-:S04]  /*5450*/  IADD3 R10, P5, PT, R42, R124, RZ ;  /* 0x0000007c2a0a7210 */ /* 0x002fc80007fbe0ff */
[-C--:B------:R-:W-:Y:S02]  /*5460*/  LEA.HI.X.SX32 R11, R171, R125.reuse, 0x1, P5 ;  /* 0x0000007dab0b7211 */ /* 0x080fe400028f0eff */
[CC--:B0-----:R-:W-:Y:S02]  /*5470*/  IADD3 R8, P2, PT, R43.reuse, R124.reuse, RZ ;  /* 0x0000007c2b087210 */ /* 0x0c1fe40007f5e0ff */
[----:B--2---:R-:W-:Y:S01]  /*5480*/  IADD3 R6, P4, PT, R44, R124, RZ ;  /* 0x0000007c2c067210 */ /* 0x004fe20007f9e0ff */
[----:B------:R0:W-:Y:S01]  /*5490*/  STL.64 [R1+0x660], R10 ;  /* 0x0006600a01007387 */ /* 0x0001e20000100a00 */
[-C--:B------:R-:W-:Y:S02]  /*54a0*/  LEA.HI.X.SX32 R9, R42, R125.reuse, 0x1, P2 ;  /* 0x0000007d2a097211 */ /* 0x080fe400010f0eff */
[----:B------:R-:W-:-:S03]  /*54b0*/  LEA.HI.X.SX32 R7, R43, R125, 0x1, P4 ;  /* 0x0000007d2b077211 */ /* 0x000fc600020f0eff */
[----:B------:R1:W-:Y:S04]  /*54c0*/  STL.64 [R1+0x630], R8 ;  /* 0x0006300801007387 */ /* 0x0003e80000100a00 */
[----:B------:R2:W-:Y:S01]  /*54d0*/  STL.64 [R1+0x5d0], R6 ;  /* 0x0005d00601007387 */ /* 0x0005e20000100a00 */
[----:B0-----:R-:W-:-:S04]  /*54e0*/  IADD3 R10, P5, PT, R45, R124, RZ ;  /* 0x0000007c2d0a7210 */ /* 0x001fc80007fbe0ff */
[----:B------:R-:W-:Y:S02]  /*54f0*/  LEA.HI.X.SX32 R11, R44, R125, 0x1, P5 ;  /* 0x0000007d2c0b7211 */ /* 0x000fe400028f0eff */
[----:B-1----:R-:W-:-:S03]  /*5500*/  IADD3 R8, P2, PT, R172, R124, RZ ;  /* 0x0000007cac087210 */ /* 0x002fc60007f5e0ff */
[----:B------:R0:W-:Y:S01]  /*5510*/  STL.64 [R1+0x510], R10 ;  /* 0x0005100a01007387 */ /* 0x0001e20000100a00 */
[----:B--2---:R-:W-:Y:S02]  /*5520*/  IADD3 R6, P4, PT, R173, R124, RZ ;  /* 0x0000007cad067210 */ /* 0x004fe40007f9e0ff */
[-C--:B------:R-:W-:Y:S01]  /*5530*/  LEA.HI.X.SX32 R9, R176, R125.reuse, 0x1, P2 ;  /* 0x0000007db0097211 */ /* 0x080fe200010f0eff */
[----:B------:R1:W-:Y:S01]  /*5540*/  STL.64 [R1+0x3a0], R12 ;  /* 0x0003a00c01007387 */ /* 0x0003e20000100a00 */
[----:B------:R-:W-:-:S03]  /*5550*/  LEA.HI.X.SX32 R7, R46, R125, 0x1, P4 ;  /* 0x0000007d2e077211 */ /* 0x000fc600020f0eff */
[----:B------:R2:W-:Y:S01]  /*5560*/  STL.64 [R1+0x398], R8 ;  /* 0x0003980801007387 */ /* 0x0005e20000100a00 */
[----:B0-----:R-:W-:-:S04]  /*5570*/  IADD3 R10, P5, PT, R46, R124, RZ ;  /* 0x0000007c2e0a7210 */ /* 0x001fc80007fbe0ff */
[-C--:B------:R-:W-:Y:S02]  /*5580*/  LEA.HI.X.SX32 R11, R177, R125.reuse, 0x1, P5 ;  /* 0x0000007db10b7211 */ /* 0x080fe400028f0eff */
[-C--:B-1----:R-:W-:Y:S02]  /*5590*/  IADD3 R12, P3, PT, R174, R124.reuse, RZ ;  /* 0x0000007cae0c7210 */ /* 0x082fe40007f7e0ff */
[-C--:B--2---:R-:W-:Y:S01]  /*55a0*/  IADD3 R8, P2, PT, R175, R124.reuse, RZ ;  /* 0x0000007caf087210 */ /* 0x084fe20007f5e0ff */
[----:B------:R0:W-:Y:S01]  /*55b0*/  STL.64 [R1+0x508], R10 ;  /* 0x0005080a01007387 */ /* 0x0001e20000100a00 */
[-C--:B------:R-:W-:Y:S02]  /*55c0*/  LEA.HI.X.SX32 R13, R179, R125.reuse, 0x1, P3 ;  /* 0x0000007db30d7211 */ /* 0x080fe400018f0eff */
        /* <DEDUP_REMOVED lines=18> */
[-C--:B------:R-:W-:Y:S02]  /*56f0*/  LEA.HI.X.SX32 R9, R186, R125.reuse, 0x1, P2 ;  /* 0x0000007dba097211 */ /* 0x080fe400010f0eff */
[-C--:B0-----:R-:W-:Y:S01]  /*5700*/  IADD3 R12, P3, PT, R183, R124.reuse, RZ ;  /* 0x0000007cb70c7210 */ /* 0x081fe20007f7e0ff */
[----:B------:R0:W-:Y:S03]  /*5710*/  STL.64 [R1+0x4f8], R6 ;  /* 0x0004f80601007387 */ /* 0x0001e60000100a00 */
[----:B------:R-:W-:Y:S01]  /*5720*/  LEA.HI.X.SX32 R13, R55, R125, 0x1, P3 ;  /* 0x0000007d370d7211 */ /* 0x000fe200018f0eff */
[----:B------:R1:W-:Y:S04]  /*5730*/  STL.64 [R1+0x370], R10 ;  /* 0x0003700a01007387 */ /* 0x0003e80000100a00 */
[----:B------:R2:W-:Y:S01]  /*5740*/  STL.64 [R1+0x368], R8 ;  /* 0x0003680801007387 */ /* 0x0005e20000100a00 */
[----:B0-----:R-:W-:-:S02]  /*5750*/  IADD3 R6, P4, PT, R53, R124, RZ ;  /* 0x0000007c35067210 */ /* 0x001fc40007f9e0ff */
        /* <DEDUP_REMOVED lines=24> */
[----:B--2---:R-:W-:Y:S02]  /*58e0*/  IADD3 R10, P5, PT, R62, R124, RZ ;  /* 0x0000007c3e0a7210 */ /* 0x004fe40007fbe0ff */
[-C--:B------:R-:W-:Y:S02]  /*58f0*/  LEA.HI.X.SX32 R9, R197, R125.reuse, 0x1, P2 ;  /* 0x0000007dc5097211 */ /* 0x080fe400010f0eff */
[----:B------:R-:W-:Y:S02]  /*5900*/  LEA.HI.X.SX32 R11, R59, R125, 0x1, P5 ;  /* 0x0000007d3b0b7211 */ /* 0x000fe400028f0eff */
[----:B------:R-:W-:-:S02]  /*5910*/  CS2R R58, SRZ ;  /* 0x00000000003a7805 */ /* 0x000fc4000001ff00 */
        /* <DEDUP_REMOVED lines=9> */
[----:B------:R-:W-:Y:S02]  /*59b0*/  CS2R R62, SRZ ;  /* 0x00000000003e7805 */ /* 0x000fe4000001ff00 */
[----:B--2---:R-:W-:Y:S02]  /*59c0*/  IADD3 R6, P4, PT, R198, R124, RZ ;  /* 0x0000007cc6067210 */ /* 0x004fe40007f9e0ff */
[-C--:B------:R-:W-:Y:S02]  /*59d0*/  LEA.HI.X.SX32 R11, R201, R125.reuse, 0x1, P5 ;  /* 0x0000007dc90b7211 */ /* 0x080fe400028f0eff */
[----:B------:R-:W-:-:S03]  /*59e0*/  LEA.HI.X.SX32 R7, R199, R125, 0x1, P4 ;  /* 0x0000007dc7077211 */ /* 0x000fc600020f0eff */
[----:B------:R0:W-:Y:S04]  /*59f0*/  STL.64 [R1+0x4d8], R10 ;  /* 0x0004d80a01007387 */ /* 0x0001e80000100a00 */
[----:B------:R0:W-:Y:S04]  /*5a00*/  STL.64 [R1+0x330], R8 ;  /* 0x0003300801007387 */ /* 0x0001e80000100a00 */
[----:B------:R0:W-:Y:S02]  /*5a10*/  STL.64 [R1+0x328], R6 ;  /* 0x0003280601007387 */ /* 0x0001e40000100a00 */
.L_x_1:
[----:B0-----:R-:W2:Y:S04]  /*5a20*/  LDL.64 R6, [R1+0x670] ;  /* 0x0006700001067983 */ /* 0x001ea80000100a00 */
[----:B------:R-:W3:Y:S04]  /*5a30*/  LDL.64 R18, [R1+0x668] ;  /* 0x0006680001127983 */ /* 0x000ee80000100a00 */
[----:B------:R-:W4:Y:S04]  /*5a40*/  LDL.64 R12, [R1+0x658] ;  /* 0x00065800010c7983 */ /* 0x000f280000100a00 */
[----:B------:R-:W5:Y:S04]  /*5a50*/  LDL.64 R26, [R1+0x650] ;  /* 0x00065000011a7983 */ /* 0x000f680000100a00 */
[----:B------:R-:W5:Y:S04]  /*5a60*/  LDL.64 R16, [R1+0x678] ;  /* 0x0006780001107983 */ /* 0x000f680000100a00 */
[----:B------:R-:W5:Y:S04]  /*5a70*/  LDL.64 R22, [R1+0x640] ;  /* 0x0006400001167983 */ /* 0x000f680000100a00 */
[----:B------:R-:W5:Y:S04]  /*5a80*/  LDL.64 R24, [R1+0x630] ;  /* 0x0006300001187983 */ /* 0x000f680000100a00 */
[----:B------:R-:W5:Y:S04]  /*5a90*/  LDL.64 R14, [R1+0x660] ;  /* 0x00066000010e7983 */ /* 0x000f680000100a00 */
[----:B------:R-:W5:Y:S04]  /*5aa0*/  LDL.64 R8, [R1+0x720] ;  /* 0x0007200001087983 */ /* 0x000f680000100a00 */
[----:B------:R-:W5:Y:S04]  /*5ab0*/  LDL.64 R34, [R1+0x638] ;  /* 0x0006380001227983 */ /* 0x000f680000100a00 */
[----:B------:R-:W5:Y:S01]  /*5ac0*/  LDL.64 R36, [R1+0x648] ;  /* 0x0006480001247983 */ /* 0x000f620000100a00 */
[C---:B------:R-:W-:Y:S01]  /*5ad0*/  IMAD.WIDE R10, R3.reuse, 0x2, R124 ;  /* 0x00000002030a7825 */ /* 0x040fe200078e027c */
[----:B------:R-:W0:Y:S02]  /*5ae0*/  LDC R150, c[0x0][0x3c4] ;  /* 0x0000f100ff967b82 */ /* 0x000e240000000800 */
[----:B------:R-:W5:Y:S04]  /*5af0*/  LDL.64 R32, [R1+0x628] ;  /* 0x0006280001207983 */ /* 0x000f680000100a00 */
        /* <DEDUP_REMOVED lines=50> */
[----:B--2---:R-:W-:-:S04]  /*5e20*/  IMAD.WIDE R6, R3, 0x2, R6 ;  /* 0x0000000203067825 */ /* 0x004fc800078e0206 */
[C---:B---3--:R-:W-:Y:S01]  /*5e30*/  IMAD.WIDE R30, R3.reuse, 0x2, R18 ;  /* 0x00000002031e7825 */ /* 0x048fe200078e0212 */
[----:B------:R-:W2:Y:S03]  /*5e40*/  LDG.E.U16 R41, desc[UR10][R6.64] ;  /* 0x0000000a06297981 */ /* 0x000ea6000c1e1500 */
[C---:B----4-:R-:W-:Y:S01]  /*5e50*/  IMAD.WIDE R12, R3.reuse, 0x2, R12 ;  /* 0x00000002030c7825 */ /* 0x050fe200078e020c */
[----:B------:R1:W3:Y:S04]  /*5e60*/  LDG.E.U16 R19, desc[UR10][R10.64] ;  /* 0x0000000a0a137981 */ /* 0x0002e8000c1e1500 */
[----:B------:R4:W2:Y:S01]  /*5e70*/  LDG.E.U16 R113, desc[UR10][R12.64] ;  /* 0x0000000a0c717981 */ /* 0x0008a2000c1e1500 */
[----:B-----5:R-:W-:-:S04]  /*5e80*/  IMAD.WIDE R94, R3, 0x2, R16 ;  /* 0x00000002035e7825 */ /* 0x020fc800078e0210 */
[C---:B------:R-:W-:Y:S01]  /*5e90*/  IMAD.WIDE R14, R3.reuse, 0x2, R14 ;  /* 0x00000002030e7825 */ /* 0x040fe200078e020e */
[----:B------:R-:W5:Y:S03]  /*5ea0*/  LDL.64 R16, [R1+0x620] ;  /* 0x0006200001107983 */ /* 0x000f660000100a00 */
[C---:B-1----:R-:W-:Y:S01]  /*5eb0*/  IMAD.WIDE R10, R3.reuse, 0x2, R26 ;  /* 0x00000002030a7825 */ /* 0x042fe200078e021a */
[----:B------:R1:W2:Y:S03]  /*5ec0*/  LDG.E.U16 R18, desc[UR10][R14.64] ;  /* 0x0000000a0e127981 */ /* 0x0002a6000c1e1500 */
[C---:B------:R-:W-:Y:S01]  /*5ed0*/  IMAD.WIDE R6, R3.reuse, 0x2, R22 ;  /* 0x0000000203067825 */ /* 0x040fe200078e0216 */
[----:B------:R-:W2:Y:S04]  /*5ee0*/  LDL.64 R26, [R1+0x600] ;  /* 0x00060000011a7983 */ /* 0x000ea80000100a00 */
[----:B------:R-:W3:Y:S01]  /*5ef0*/  LDL.64 R22, [R1+0x5e8] ;  /* 0x0005e80001167983 */ /* 0x000ee20000100a00 */
[----:B----4-:R-:W-:-:S03]  /*5f00*/  IMAD.WIDE R12, R3, 0x2, R24 ;  /* 0x00000002030c7825 */ /* 0x010fc600078e0218 */
[----:B------:R-:W4:Y:S01]  /*5f10*/  LDL.64 R24, [R1+0x5e0] ;  /* 0x0005e00001187983 */ /* 0x000f220000100a00 */
[----:B------:R-:W-:-:S03]  /*5f20*/  IMAD.WIDE R8, R3, 0x2, R8 ;  /* 0x0000000203087825 */ /* 0x000fc600078e0208 */
[----:B------:R0:W4:Y:S01]  /*5f30*/  LDG.E.U16 R104, desc[UR10][R10.64] ;  /* 0x0000000a0a687981 */ /* 0x000122000c1e1500 */
[----:B-1----:R-:W-:-:S03]  /*5f40*/  IMAD.WIDE R14, R3, 0x2, R34 ;  /* 0x00000002030e7825 */ /* 0x002fc600078e0222 */
[----:B------:R1:W4:Y:S04]  /*5f50*/  LDG.E.U16 R105, desc[UR10][R8.64] ;  /* 0x0000000a08697981 */ /* 0x000328000c1e1500 */
[----:B------:R-:W4:Y:S01]  /*5f60*/  LDL.64 R34, [R1+0x5d8] ;  /* 0x0005d80001227983 */ /* 0x000f220000100a00 */
[----:B0-----:R-:W-:-:S03]  /*5f70*/  IMAD.WIDE R10, R3, 0x2, R32 ;  /* 0x00000002030a7825 */ /* 0x001fc600078e0220 */
[----:B------:R-:W4:Y:S01]  /*5f80*/  LDL.64 R32, [R1+0x5d0] ;  /* 0x0005d00001207983 */ /* 0x000f220000100a00 */
[----:B-1----:R-:W-:-:S03]  /*5f90*/  IMAD.WIDE R8, R3, 0x2, R36 ;  /* 0x0000000203087825 */ /* 0x002fc600078e0224 */
[----:B------:R-:W4:Y:S04]  /*5fa0*/  LDL.64 R36, [R1+0x5f0] ;  /* 0x0005f00001247983 */ /* 0x000f280000100a00 */
[----:B------:R0:W4:Y:S04]  /*5fb0*/  LDG.E.U16 R93, desc[UR10][R8.64] ;  /* 0x0000000a085d7981 */ /* 0x000128000c1e1500 */
[----:B------:R1:W4:Y:S04]  /*5fc0*/  LDG.E.U16 R40, desc[UR10][R14.64] ;  /* 0x0000000a0e287981 */ /* 0x000328000c1e1500 */
[----:B------:R-:W4:Y:S01]  /*5fd0*/  LDG.E.U16 R51, desc[UR10][R6.64] ;  /* 0x0000000a06337981 */ /* 0x000f22000c1e1500 */
[----:B0-----:R-:W-:-:S03]  /*5fe0*/  IMAD.WIDE R8, R3, 0x2, R28 ;  /* 0x0000000203087825 */ /* 0x001fc600078e021c */
[----:B------:R0:W4:Y:S01]  /*5ff0*/  LDG.E.U16 R29, desc[UR10][R12.64] ;  /* 0x0000000a0c1d7981 */ /* 0x000122000c1e1500 */
[----:B-1----:R-:W-:-:S03]  /*6000*/  IMAD.WIDE R14, R3, 0x2, R44 ;  /* 0x00000002030e7825 */ /* 0x002fc600078e022c */
[----:B------:R2:W4:Y:S04]  /*6010*/  LDG.E.U16 R112, desc[UR10][R8.64] ;  /* 0x0000000a08707981 */ /* 0x000528000c1e1500 */
[----:B------:R3:W4:Y:S01]  /*6020*/  LDG.E.U16 R92, desc[UR10][R14.64] ;  /* 0x0000000a0e5c7981 */ /* 0x000722000c1e1500 */
[----:B0-----:R-:W-:-:S03]  /*6030*/  IMAD.WIDE R12, R3, 0x2, R20 ;  /* 0x00000002030c7825 */ /* 0x001fc600078e0214 */
[----:B------:R-:W4:Y:S04]  /*6040*/  LDL.64 R44, [R1+0x590] ;  /* 0x00059000012c7983 */ /* 0x000f280000100a00 */
[----:B------:R-:W4:Y:S04]  /*6050*/  LDG.E.U16 R50, desc[UR10][R12.64] ;  /* 0x0000000a0c327981 */ /* 0x000f28000c1e1500 */
[----:B------:R-:W4:Y:S01]  /*6060*/  LDL.64 R20, [R1+0x5c8] ;  /* 0x0005c80001147983 */ /* 0x000f220000100a00 */
[C---:B------:R-:W-:Y:S01]  /*6070*/  IMAD R130, R150.reuse, 0x10, R124 ;  /* 0x0000001096827824 */ /* 0x040fe200078e027c */
[----:B------:R-:W-:-:S02]  /*6080*/  LEA R134, R150, R124, 0x6 ;  /* 0x0000007c96867211 */ /* 0x000fc400078e30ff */
[----:B------:R-:W4:Y:S04]  /*6090*/  LDG.E.U16 R94, desc[UR10][R94.64] ;  /* 0x0000000a5e5e7981 */ /* 0x000f28000c1e1500 */
[----:B------:R-:W4:Y:S01]  /*60a0*/  LDG.E.U16 R30, desc[UR10][R30.64] ;  /* 0x0000000a1e1e7981 */ /* 0x000f22000c1e1500 */
[----:B-----5:R-:W-:-:S03]  /*60b0*/  IMAD.WIDE R6, R3, 0x2, R16 ;  /* 0x0000000203067825 */ /* 0x020fc600078e0210 */
[----:B------:R0:W5:Y:S04]  /*60c0*/  LDG.E.U16 R17, desc[UR10][R10.64] ;  /* 0x0000000a0a117981 */ /* 0x000168000c1e1500 */
[----:B------:R1:W5:Y:S01]  /*60d0*/  LDG.E.U16 R103, desc[UR10][R6.64] ;  /* 0x0000000a06677981 */ /* 0x000362000c1e1500 */
[----:B--2---:R-:W-:-:S03]  /*60e0*/  IMAD.WIDE R8, R3, 0x2, R26 ;  /* 0x0000000203087825 */ /* 0x004fc600078e021a */
[----:B------:R-:W2:Y:S01]  /*60f0*/  LDL.64 R26, [R1+0x708] ;  /* 0x00070800011a7983 */ /* 0x000ea20000100a00 */
[----:B---3--:R-:W-:-:S03]  /*6100*/  IMAD.WIDE R14, R3, 0x2, R22 ;  /* 0x00000002030e7825 */ /* 0x008fc600078e0216 */
[----:B------:R-:W3:Y:S01]  /*6110*/  LDL.64 R22, [R1+0x700] ;  /* 0x0007000001167983 */ /* 0x000ee20000100a00 */
[----:B0-----:R-:W-:-:S03]  /*6120*/  IMAD.WIDE R10, R3, 0x2, R42 ;  /* 0x00000002030a7825 */ /* 0x001fc600078e022a */
[----:B------:R-:W5:Y:S01]  /*6130*/  LDL.64 R42, [R1+0x5a8] ;  /* 0x0005a800012a7983 */ /* 0x000f620000100a00 */
[----:B----4-:R-:W-:-:S03]  /*6140*/  IMAD.WIDE R12, R3, 0x2, R24 ;  /* 0x00000002030c7825 */ /* 0x010fc600078e0218 */
[----:B------:R-:W4:Y:S01]  /*6150*/  LDL.64 R24, [R1+0x5a0] ;  /* 0x0005a00001187983 */ /* 0x000f220000100a00 */
[----:B-1----:R-:W-:-:S03]  /*6160*/  IMAD.WIDE R6, R3, 0x2, R38 ;  /* 0x0000000203067825 */ /* 0x002fc600078e0226 */
[----:B------:R0:W4:Y:S04]  /*6170*/  LDG.E.U16 R102, desc[UR10][R12.64] ;  /* 0x0000000a0c667981 */ /* 0x000128000c1e1500 */
[----:B------:R1:W5:Y:S04]  /*6180*/  LDG.E.U16 R39, desc[UR10][R10.64] ;  /* 0x0000000a0a277981 */ /* 0x000368000c1e1500 */
[----:B------:R1:W5:Y:S01]  /*6190*/  LDG.E.U16 R16, desc[UR10][R6.64] ;  /* 0x0000000a06107981 */ /* 0x000362000c1e1500 */
[----:B0-----:R-:W-:-:S03]  /*61a0*/  IMAD.WIDE R12, R3, 0x2, R52 ;  /* 0x00000002030c7825 */ /* 0x001fc600078e0234 */
[----:B------:R-:W5:Y:S01]  /*61b0*/  LDL.64 R52, [R1+0x578] ;  /* 0x0005780001347983 */ /* 0x000f620000100a00 */
[----:B-1----:R-:W-:-:S03]  /*61c0*/  IMAD.WIDE R10, R3, 0x2, R34 ;  /* 0x00000002030a7825 */ /* 0x002fc600078e0222 */
[----:B------:R-:W5:Y:S01]  /*61d0*/  LDL.64 R34, [R1+0x588] ;  /* 0x0005880001227983 */ /* 0x000f620000100a00 */
[----:B------:R-:W-:-:S03]  /*61e0*/  IMAD.WIDE R6, R3, 0x2, R36 ;  /* 0x0000000203067825 */ /* 0x000fc600078e0224 */
[----:B------:R0:W5:Y:S04]  /*61f0*/  LDG.E.U16 R28, desc[UR10][R8.64] ;  /* 0x0000000a081c7981 */ /* 0x000168000c1e1500 */
[----:B------:R-:W5:Y:S04]  /*6200*/  LDL.64 R36, [R1+0x598] ;  /* 0x0005980001247983 */ /* 0x000f680000100a00 */
[----:B------:R1:W5:Y:S01]  /*6210*/  LDG.E.U16 R111, desc[UR10][R14.64] ;  /* 0x0000000a0e6f7981 */ /* 0x000362000c1e1500 */
[----:B0-----:R-:W-:-:S03]  /*6220*/  IMAD.WIDE R8, R3, 0x2, R32 ;  /* 0x0000000203087825 */ /* 0x001fc600078e0220 */
[----:B------:R-:W5:Y:S04]  /*6230*/  LDL.64 R32, [R1+0x580] ;  /* 0x0005800001207983 */ /* 0x000f680000100a00 */
[----:B------:R0:W5:Y:S01]  /*6240*/  LDG.E.U16 R91, desc[UR10][R10.64] ;  /* 0x0000000a0a5b7981 */ /* 0x000162000c1e1500 */
[----:B-1----:R-:W-:-:S03]  /*6250*/  IMAD.WIDE R14, R3, 0x2, R54 ;  /* 0x00000002030e7825 */ /* 0x002fc600078e0236 */
[----:B------:R-:W5:Y:S04]  /*6260*/  LDG.E.U16 R49, desc[UR10][R8.64] ;  /* 0x0000000a08317981 */ /* 0x000f68000c1e1500 */
[----:B------:R-:W5:Y:S01]  /*6270*/  LDL.64 R54, [R1+0x558] ;  /* 0x0005580001367983 */ /* 0x000f620000100a00 */
[----:B0-----:R-:W-:-:S03]  /*6280*/  IMAD.WIDE R10, R3, 0x2, R46 ;  /* 0x00000002030a7825 */ /* 0x001fc600078e022e */
[----:B------:R-:W5:Y:S04]  /*6290*/  LDL.64 R46, [R1+0x570] ;  /* 0x00057000012e7983 */ /* 0x000f680000100a00 */
[----:B------:R-:W5:Y:S01]  /*62a0*/  LDG.E.U16 R110, desc[UR10][R10.64] ;  /* 0x0000000a0a6e7981 */ /* 0x000f62000c1e1500 */
[----:B------:R-:W-:-:S03]  /*62b0*/  IMAD.WIDE R20, R3, 0x2, R20 ;  /* 0x0000000203147825 */ /* 0x000fc600078e0214 */
[----:B------:R-:W5:Y:S04]  /*62c0*/  LDG.E.U16 R6, desc[UR10][R6.64] ;  /* 0x0000000a06067981 */ /* 0x000f68000c1e1500 */
[----:B------:R0:W5:Y:S02]  /*62d0*/  LDG.E.U16 R38, desc[UR10][R20.64] ;  /* 0x0000000a14267981 */ /* 0x000164000c1e1500 */
[----:B0-----:R-:W-:-:S05]  /*62e0*/  IMAD.WIDE R20, R3, 0x2, R88 ;  /* 0x0000000203147825 */ /* 0x001fca00078e0258 */
[----:B------:R-:W5:Y:S01]  /*62f0*/  LDG.E.U16 R48, desc[UR10][R20.64] ;  /* 0x0000000a14307981 */ /* 0x000f62000c1e1500 */
[----:B--2---:R-:W-:-:S03]  /*6300*/  IMAD.WIDE R8, R3, 0x2, R26 ;  /* 0x0000000203087825 */ /* 0x004fc600078e021a */
[----:B------:R-:W2:Y:S01]  /*6310*/  LDG.E.U16 R27, desc[UR10][R14.64] ;  /* 0x0000000a0e1b7981 */ /* 0x000ea2000c1e1500 */
[----:B---3--:R-:W-:-:S03]  /*6320*/  IMAD.WIDE R22, R3, 0x2, R22 ;  /* 0x0000000203167825 */ /* 0x008fc600078e0216 */
[----:B------:R-:W3:Y:S04]  /*6330*/  LDG.E.U16 R101, desc[UR10][R8.64] ;  /* 0x0000000a08657981 */ /* 0x000ee8000c1e1500 */
[----:B------:R0:W2:Y:S04]  /*6340*/  LDG.E.U16 R90, desc[UR10][R22.64] ;  /* 0x0000000a165a7981 */ /* 0x0000a8000c1e1500 */
[----:B------:R5:W2:Y:S01]  /*6350*/  LDG.E.U16 R15, desc[UR10][R12.64] ;  /* 0x0000000a0c0f7981 */ /* 0x000aa2000c1e1500 */
[----:B----4-:R-:W-:-:S03]  /*6360*/  IMAD.WIDE R10, R3, 0x2, R24 ;  /* 0x00000002030a7825 */ /* 0x010fc600078e0218 */
[----:B------:R-:W4:Y:S01]  /*6370*/  LDL.64 R24, [R1+0x548] ;  /* 0x0005480001187983 */ /* 0x000f220000100a00 */
[----:B0-----:R-:W-:-:S03]  /*6380*/  IMAD.WIDE R22, R3, 0x2, R44 ;  /* 0x0000000203167825 */ /* 0x001fc600078e022c */
[----:B------:R-:W2:Y:S01]  /*6390*/  LDL.64 R44, [R1+0x528] ;  /* 0x00052800012c7983 */ /* 0x000ea20000100a00 */
[----:B-----5:R-:W-:-:S03]  /*63a0*/  IMAD.WIDE R12, R3, 0x2, R42 ;  /* 0x00000002030c7825 */ /* 0x020fc600078e022a */
[----:B------:R-:W5:Y:S04]  /*63b0*/  LDL.64 R42, [R1+0x550] ;  /* 0x00055000012a7983 */ /* 0x000f680000100a00 */
[----:B------:R0:W2:Y:S01]  /*63c0*/  LDG.E.U16 R26, desc[UR10][R10.64] ;  /* 0x0000000a0a1a7981 */ /* 0x0000a2000c1e1500 */
[----:B------:R-:W-:-:S03]  /*63d0*/  IMAD.WIDE R20, R3, 0x2, R34 ;  /* 0x0000000203147825 */ /* 0x000fc600078e0222 */
[----:B------:R-:W3:Y:S04]  /*63e0*/  LDL.64 R34, [R1+0x540] ;  /* 0x0005400001227983 */ /* 0x000ee80000100a00 */
[----:B------:R1:W3:Y:S01]  /*63f0*/  LDG.E.U16 R7, desc[UR10][R22.64] ;  /* 0x0000000a16077981 */ /* 0x0002e2000c1e1500 */
[----:B0-----:R-:W-:-:S03]  /*6400*/  IMAD.WIDE R10, R3, 0x2, R52 ;  /* 0x00000002030a7825 */ /* 0x001fc600078e0234 */
[----:B------:R-:W3:Y:S01]  /*6410*/  LDL.64 R52, [R1+0x520] ;  /* 0x0005200001347983 */ /* 0x000ee20000100a00 */
[----:B------:R-:W-:-:S03]  /*6420*/  IMAD.WIDE R8, R3, 0x2, R36 ;  /* 0x0000000203087825 */ /* 0x000fc600078e0224 */
[----:B------:R0:W3:Y:S01]  /*6430*/  LDG.E.U16 R37, desc[UR10][R12.64] ;  /* 0x0000000a0c257981 */ /* 0x0000e2000c1e1500 */
[----:B-1----:R-:W-:-:S03]  /*6440*/  IMAD.WIDE R22, R3, 0x2, R106 ;  /* 0x0000000203167825 */ /* 0x002fc600078e026a */
[----:B------:R-:W3:Y:S04]  /*6450*/  LDL.64 R106, [R1+0x500] ;  /* 0x00050000016a7983 */ /* 0x000ee80000100a00 */
[----:B------:R1:W3:Y:S01]  /*6460*/  LDG.E.U16 R14, desc[UR10][R8.64] ;  /* 0x0000000a080e7981 */ /* 0x0002e2000c1e1500 */
[----:B0-----:R-:W-:-:S03]  /*6470*/  IMAD.WIDE R12, R3, 0x2, R32 ;  /* 0x00000002030c7825 */ /* 0x001fc600078e0220 */
[----:B------:R-:W3:Y:S04]  /*6480*/  LDL.64 R32, [R1+0x538] ;  /* 0x0005380001207983 */ /* 0x000ee80000100a00 */
[----:B------:R0:W3:Y:S01]  /*6490*/  LDG.E.U16 R109, desc[UR10][R20.64] ;  /* 0x0000000a146d7981 */ /* 0x0000e2000c1e1500 */
[----:B-1----:R-:W-:-:S03]  /*64a0*/  IMAD.WIDE R8, R3, 0x2, R46 ;  /* 0x0000000203087825 */ /* 0x002fc600078e022e */
[----:B------:R-:W3:Y:S04]  /*64b0*/  LDG.E.U16 R89, desc[UR10][R10.64] ;  /* 0x0000000a0a597981 */ /* 0x000ee8000c1e1500 */
[----:B------:R-:W3:Y:S01]  /*64c0*/  LDG.E.U16 R47, desc[UR10][R8.64] ;  /* 0x0000000a082f7981 */ /* 0x000ee2000c1e1500 */
[----:B0-----:R-:W-:-:S03]  /*64d0*/  IMAD.WIDE R20, R3, 0x2, R96 ;  /* 0x0000000203147825 */ /* 0x001fc600078e0260 */
[----:B------:R0:W3:Y:S04]  /*64e0*/  LDG.E.U16 R100, desc[UR10][R12.64] ;  /* 0x0000000a0c647981 */ /* 0x0000e8000c1e1500 */
[----:B------:R1:W3:Y:S04]  /*64f0*/  LDG.E.U16 R36, desc[UR10][R22.64] ;  /* 0x0000000a16247981 */ /* 0x0002e8000c1e1500 */
[----:B------:R-:W3:Y:S01]  /*6500*/  LDL.64 R96, [R1+0x4d8] ;  /* 0x0004d80001607983 */ /* 0x000ee20000100a00 */
[----:B0-----:R-:W-:-:S03]  /*6510*/  IMAD.WIDE R12, R3, 0x2, R54 ;  /* 0x00000002030c7825 */ /* 0x001fc600078e0236 */
[----:B------:R-:W3:Y:S01]  /*6520*/  LDL.64 R54, [R1+0x4f8] ;  /* 0x0004f80001367983 */ /* 0x000ee20000100a00 */
[----:B-1----:R-:W-:-:S03]  /*6530*/  IMAD.WIDE R22, R3, 0x2, R98 ;  /* 0x0000000203167825 */ /* 0x002fc600078e0262 */
[----:B------:R-:W3:Y:S04]  /*6540*/  LDG.E.U16 R13, desc[UR10][R12.64] ;  /* 0x0000000a0c0d7981 */ /* 0x000ee8000c1e1500 */
[----:B------:R0:W3:Y:S02]  /*6550*/  LDG.E.U16 R46, desc[UR10][R22.64] ;  /* 0x0000000a162e7981 */ /* 0x0000e4000c1e1500 */
[C---:B0-----:R-:W-:Y:S02]  /*6560*/  IMAD.WIDE R22, R3.reuse, 0x2, R162 ;  /* 0x0000000203167825 */ /* 0x041fe400078e02a2 */
[----:B------:R-:W3:Y:S02]  /*6570*/  LDL.64 R162, [R1+0x4a8] ;  /* 0x0004a80001a27983 */ /* 0x000ee40000100a00 */
[----:B----4-:R-:W-:-:S02]  /*6580*/  IMAD.WIDE R10, R3, 0x2, R24 ;  /* 0x00000002030a7825 */ /* 0x010fc400078e0218 */
[----:B------:R2:W4:Y:S04]  /*6590*/  LDG.E.U16 R25, desc[UR10][R20.64] ;  /* 0x0000000a14197981 */ /* 0x000528000c1e1500 */
[----:B------:R0:W4:Y:S01]  /*65a0*/  LDG.E.U16 R108, desc[UR10][R10.64] ;  /* 0x0000000a0a6c7981 */ /* 0x000122000c1e1500 */
[----:B-----5:R-:W-:-:S03]  /*65b0*/  IMAD.WIDE R8, R3, 0x2, R42 ;  /* 0x0000000203087825 */ /* 0x020fc600078e022a */
[----:B------:R-:W5:Y:S01]  /*65c0*/  LDL.64 R42, [R1+0x4f0] ;  /* 0x0004f000012a7983 */ /* 0x000f620000100a00 */
[----:B--2---:R-:W-:-:S03]  /*65d0*/  IMAD.WIDE R20, R3, 0x2, R44 ;  /* 0x0000000203147825 */ /* 0x004fc600078e022c */
[----:B------:R-:W2:Y:S01]  /*65e0*/  LDL.64 R44, [R1+0x4d0] ;  /* 0x0004d000012c7983 */ /* 0x000ea20000100a00 */
[----:B---3--:R-:W-:-:S03]  /*65f0*/  IMAD.WIDE R34, R3, 0x2, R34 ;  /* 0x0000000203227825 */ /* 0x008fc600078e0222 */
[----:B------:R-:W3:Y:S04]  /*6600*/  LDG.E.U16 R8, desc[UR10][R8.64] ;  /* 0x0000000a08087981 */ /* 0x000ee8000c1e1500 */
[----:B------:R-:W3:Y:S01]  /*6610*/  LDG.E.U16 R99, desc[UR10][R34.64] ;  /* 0x0000000a22637981 */ /* 0x000ee2000c1e1500 */
[----:B0-----:R-:W-:-:S03]  /*6620*/  IMAD.WIDE R10, R3, 0x2, R52 ;  /* 0x00000002030a7825 */ /* 0x001fc600078e0234 */
[----:B------:R-:W3:Y:S04]  /*6630*/  LDL.64 R52, [R1+0x4c0] ;  /* 0x0004c00001347983 */ /* 0x000ee80000100a00 */
[----:B------:R-:W4:Y:S04]  /*6640*/  LDG.E.U16 R24, desc[UR10][R10.64] ;  /* 0x0000000a0a187981 */ /* 0x000f28000c1e1500 */
[----:B------:R0:W4:Y:S01]  /*6650*/  LDG.E.U16 R35, desc[UR10][R20.64] ;  /* 0x0000000a14237981 */ /* 0x000122000c1e1500 */
[----:B------:R-:W-:-:S04]  /*6660*/  IMAD.WIDE R32, R3, 0x2, R32 ;  /* 0x0000000203207825 */ /* 0x000fc800078e0220 */
[C---:B0-----:R-:W-:Y:S01]  /*6670*/  IMAD.WIDE R20, R3.reuse, 0x2, R106 ;  /* 0x0000000203147825 */ /* 0x041fe200078e026a */
[----:B------:R0:W4:Y:S04]  /*6680*/  LDG.E.U16 R88, desc[UR10][R32.64] ;  /* 0x0000000a20587981 */ /* 0x000128000c1e1500 */
[----:B------:R1:W4:Y:S04]  /*6690*/  LDG.E.U16 R107, desc[UR10][R22.64] ;  /* 0x0000000a166b7981 */ /* 0x000328000c1e1500 */
[----:B------:R-:W4:Y:S01]  /*66a0*/  LDG.E.U16 R98, desc[UR10][R20.64] ;  /* 0x0000000a14627981 */ /* 0x000f22000c1e1500 */
[----:B0-----:R-:W-:-:S03]  /*66b0*/  IMAD.WIDE R32, R3, 0x2, R166 ;  /* 0x0000000203207825 */ /* 0x001fc600078e02a6 */
[----:B------:R-:W4:Y:S01]  /*66c0*/  LDL.64 R166, [R1+0x480] ;  /* 0x0004800001a67983 */ /* 0x000f220000100a00 */
[----:B-1----:R-:W-:-:S03]  /*66d0*/  IMAD.WIDE R22, R3, 0x2, R116 ;  /* 0x0000000203167825 */ /* 0x002fc600078e0274 */
[----:B------:R-:W4:Y:S04]  /*66e0*/  LDL.64 R116, [R1+0x498] ;  /* 0x0004980001747983 */ /* 0x000f280000100a00 */
[----:B------:R0:W4:Y:S01]  /*66f0*/  LDG.E.U16 R12, desc[UR10][R32.64] ;  /* 0x0000000a200c7981 */ /* 0x000122000c1e1500 */
[----:B------:R-:W-:-:S03]  /*6700*/  IMAD.WIDE R10, R3, 0x2, R54 ;  /* 0x00000002030a7825 */ /* 0x000fc600078e0236 */
[----:B------:R-:W4:Y:S04]  /*6710*/  LDG.E.U16 R23, desc[UR10][R22.64] ;  /* 0x0000000a16177981 */ /* 0x000f28000c1e1500 */
[----:B------:R1:W4:Y:S01]  /*6720*/  LDG.E.U16 R55, desc[UR10][R10.64] ;  /* 0x0000000a0a377981 */ /* 0x000322000c1e1500 */
[----:B0-----:R-:W-:-:S03]  /*6730*/  IMAD.WIDE R32, R3, 0x2, R160 ;  /* 0x0000000203207825 */ /* 0x001fc600078e02a0 */
[----:B------:R-:W4:Y:S04]  /*6740*/  LDL.64 R160, [R1+0x478] ;  /* 0x0004780001a07983 */ /* 0x000f280000100a00 */
[----:B------:R0:W4:Y:S01]  /*6750*/  LDG.E.U16 R34, desc[UR10][R32.64] ;  /* 0x0000000a20227981 */ /* 0x000122000c1e1500 */
[----:B-1----:R-:W-:-:S04]  /*6760*/  IMAD.WIDE R10, R3, 0x2, R96 ;  /* 0x00000002030a7825 */ /* 0x002fc800078e0260 */
[C---:B------:R-:W-:Y:S02]  /*6770*/  IMAD.WIDE R114, R3.reuse, 0x2, R114 ;  /* 0x0000000203727825 */ /* 0x040fe400078e0272 */
[----:B------:R-:W4:Y:S02]  /*6780*/  LDG.E.U16 R11, desc[UR10][R10.64] ;  /* 0x0000000a0a0b7981 */ /* 0x000f24000c1e1500 */
[C---:B0-----:R-:W-:Y:S02]  /*6790*/  IMAD.WIDE R32, R3.reuse, 0x2, R158 ;  /* 0x0000000203207825 */ /* 0x041fe400078e029e */
[----:B------:R-:W4:Y:S04]  /*67a0*/  LDL.64 R158, [R1+0x468] ;  /* 0x00046800019e7983 */ /* 0x000f280000100a00 */
[----:B------:R0:W4:Y:S04]  /*67b0*/  LDG.E.U16 R54, desc[UR10][R114.64] ;  /* 0x0000000a72367981 */ /* 0x000128000c1e1500 */
[----:B------:R-:W4:Y:S01]  /*67c0*/  LDG.E.U16 R33, desc[UR10][R32.64] ;  /* 0x0000000a20217981 */ /* 0x000f22000c1e1500 */
[----:B0-----:R-:W-:-:S03]  /*67d0*/  IMAD.WIDE R114, R3, 0x2, R172 ;  /* 0x0000000203727825 */ /* 0x001fc600078e02ac */
[----:B------:R-:W4:Y:S04]  /*67e0*/  LDL.64 R172, [R1+0x418] ;  /* 0x0004180001ac7983 */ /* 0x000f280000100a00 */
[----:B------:R-:W4:Y:S01]  /*67f0*/  LDG.E.U16 R115, desc[UR10][R114.64] ;  /* 0x0000000a72737981 */ /* 0x000f22000c1e1500 */
[----:B-----5:R-:W-:-:S04]  /*6800*/  IMAD.WIDE R42, R3, 0x2, R42 ;  /* 0x00000002032a7825 */ /* 0x020fc800078e022a */
[C---:B--2---:R-:W-:Y:S02]  /*6810*/  IMAD.WIDE R20, R3.reuse, 0x2, R44 ;  /* 0x0000000203147825 */ /* 0x044fe400078e022c */
[----:B------:R0:W2:Y:S04]  /*6820*/  LDG.E.U16 R45, desc[UR10][R42.64] ;  /* 0x0000000a2a2d7981 */ /* 0x0000a8000c1e1500 */
[----:B------:R1:W5:Y:S01]  /*6830*/  LDG.E.U16 R97, desc[UR10][R20.64] ;  /* 0x0000000a14617981 */ /* 0x000362000c1e1500 */
[----:B0-----:R-:W-:-:S03]  /*6840*/  IMAD.WIDE R42, R3, 0x2, R118 ;  /* 0x00000002032a7825 */ /* 0x001fc600078e0276 */
[----:B------:R-:W2:Y:S01]  /*6850*/  LDL.64 R118, [R1+0x460] ;  /* 0x0004600001767983 */ /* 0x000ea20000100a00 */
[----:B---3--:R-:W-:-:S03]  /*6860*/  IMAD.WIDE R52, R3, 0x2, R52 ;  /* 0x0000000203347825 */ /* 0x008fc600078e0234 */
[----:B------:R0:W3:Y:S01]  /*6870*/  LDG.E.U16 R22, desc[UR10][R42.64] ;  /* 0x0000000a2a167981 */ /* 0x0000e2000c1e1500 */
[----:B-1----:R-:W-:-:S03]  /*6880*/  IMAD.WIDE R20, R3, 0x2, R162 ;  /* 0x0000000203147825 */ /* 0x002fc600078e02a2 */
[----:B------:R-:W3:Y:S04]  /*6890*/  LDL.64 R162, [R1+0x450] ;  /* 0x0004500001a27983 */ /* 0x000ee80000100a00 */
[----:B------:R1:W3:Y:S01]  /*68a0*/  LDG.E.U16 R44, desc[UR10][R52.64] ;  /* 0x0000000a342c7981 */ /* 0x0002e2000c1e1500 */
[----:B0-----:R-:W-:-:S03]  /*68b0*/  IMAD.WIDE R42, R3, 0x2, R168 ;  /* 0x00000002032a7825 */ /* 0x001fc600078e02a8 */
[----:B------:R4:W3:Y:S04]  /*68c0*/  LDG.E.U16 R10, desc[UR10][R20.64] ;  /* 0x0000000a140a7981 */ /* 0x0008e8000c1e1500 */
[----:B------:R-:W5:Y:S01]  /*68d0*/  LDL.64 R168, [R1+0x408] ;  /* 0x0004080001a87983 */ /* 0x000f620000100a00 */
[----:B-1----:R-:W-:-:S03]  /*68e0*/  IMAD.WIDE R52, R3, 0x2, R170 ;  /* 0x0000000203347825 */ /* 0x002fc600078e02aa */
[----:B------:R-:W5:Y:S04]  /*68f0*/  LDL.64 R170, [R1+0x410] ;  /* 0x0004100001aa7983 */ /* 0x000f680000100a00 */
[----:B------:R-:W5:Y:S01]  /*6900*/  LDG.E.U16 R96, desc[UR10][R52.64] ;  /* 0x0000000a34607981 */ /* 0x000f62000c1e1500 */
[----:B----4-:R-:W-:-:S03]  /*6910*/  IMAD.WIDE R20, R3, 0x2, R166 ;  /* 0x0000000203147825 */ /* 0x010fc600078e02a6 */
[----:B------:R-:W4:Y:S01]  /*6920*/  LDL.64 R166, [R1+0x400] ;  /* 0x0004000001a67983 */ /* 0x000f220000100a00 */
[----:B------:R-:W-:-:S05]  /*6930*/  IMAD.WIDE R116, R3, 0x2, R116 ;  /* 0x0000000203747825 */ /* 0x000fca00078e0274 */
[----:B------:R0:W4:Y:S04]  /*6940*/  LDG.E.U16 R5, desc[UR10][R116.64] ;  /* 0x0000000a74057981 */ /* 0x000128000c1e1500 */
[----:B------:R-:W4:Y:S01]  /*6950*/  LDG.E.U16 R53, desc[UR10][R42.64] ;  /* 0x0000000a2a357981 */ /* 0x000f22000c1e1500 */
[----:B0-----:R-:W-:-:S03]  /*6960*/  IMAD.WIDE R116, R3, 0x2, R184 ;  /* 0x0000000203747825 */ /* 0x001fc600078e02b8 */
[----:B------:R-:W4:Y:S04]  /*6970*/  LDL.64 R184, [R1+0x3f8] ;  /* 0x0003f80001b87983 */ /* 0x000f280000100a00 */
[----:B------:R0:W4:Y:S01]  /*6980*/  LDG.E.U16 R43, desc[UR10][R20.64] ;  /* 0x0000000a142b7981 */ /* 0x000122000c1e1500 */
[----:B------:R-:W-:-:S03]  /*6990*/  IMAD.WIDE R160, R3, 0x2, R160 ;  /* 0x0000000203a07825 */ /* 0x000fc600078e02a0 */
[----:B------:R1:W4:Y:S04]  /*69a0*/  LDG.E.U16 R106, desc[UR10][R116.64] ;  /* 0x0000000a746a7981 */ /* 0x000328000c1e1500 */
[----:B------:R1:W4:Y:S01]  /*69b0*/  LDG.E.U16 R32, desc[UR10][R160.64] ;  /* 0x0000000aa0207981 */ /* 0x000322000c1e1500 */
[----:B0-----:R-:W-:-:S03]  /*69c0*/  IMAD.WIDE R20, R3, 0x2, R186 ;  /* 0x0000000203147825 */ /* 0x001fc600078e02ba */
[----:B------:R-:W4:Y:S01]  /*69d0*/  LDL.64 R186, [R1+0x3d8] ;  /* 0x0003d80001ba7983 */ /* 0x000f220000100a00 */
[----:B------:R-:W-:-:S03]  /*69e0*/  IMAD.WIDE R158, R3, 0x2, R158 ;  /* 0x00000002039e7825 */ /* 0x000fc600078e029e */
[----:B------:R-:W4:Y:S01]  /*69f0*/  LDG.E.U16 R21, desc[UR10][R20.64] ;  /* 0x0000000a14157981 */ /* 0x000f22000c1e1500 */
[----:B-1----:R-:W-:-:S03]  /*6a00*/  IMAD.WIDE R116, R3, 0x2, R176 ;  /* 0x0000000203747825 */ /* 0x002fc600078e02b0 */
[----:B------:R-:W4:Y:S01]  /*6a10*/  LDL.64 R176, [R1+0x360] ;  /* 0x0003600001b07983 */ /* 0x000f220000100a00 */
[----:B------:R-:W-:-:S03]  /*6a20*/  IMAD.WIDE R160, R3, 0x2, R182 ;  /* 0x0000000203a07825 */ /* 0x000fc600078e02b6 */
[----:B------:R-:W4:Y:S04]  /*6a30*/  LDL.64 R182, [R1+0x398] ;  /* 0x0003980001b67983 */ /* 0x000f280000100a00 */
[----:B------:R0:W4:Y:S01]  /*6a40*/  LDG.E.U16 R9, desc[UR10][R158.64] ;  /* 0x0000000a9e097981 */ /* 0x000122000c1e1500 */
[----:B------:R-:W-:-:S03]  /*6a50*/  IMAD.WIDE R164, R3, 0x2, R164 ;  /* 0x0000000203a47825 */ /* 0x000fc600078e02a4 */
[----:B------:R1:W4:Y:S04]  /*6a60*/  LDG.E.U16 R20, desc[UR10][R116.64] ;  /* 0x0000000a74147981 */ /* 0x000328000c1e1500 */
[----:B------:R-:W4:Y:S01]  /*6a70*/  LDG.E.U16 R164, desc[UR10][R164.64] ;  /* 0x0000000aa4a47981 */ /* 0x000f22000c1e1500 */
[----:B0-----:R-:W-:-:S03]  /*6a80*/  IMAD.WIDE R158, R3, 0x2, R180 ;  /* 0x00000002039e7825 */ /* 0x001fc600078e02b4 */
[----:B------:R-:W4:Y:S01]  /*6a90*/  LDL.64 R180, [R1+0x358] ;  /* 0x0003580001b47983 */ /* 0x000f220000100a00 */
[----:B-1----:R-:W-:-:S03]  /*6aa0*/  IMAD.WIDE R116, R3, 0x2, R174 ;  /* 0x0000000203747825 */ /* 0x002fc600078e02ae */
[----:B------:R-:W4:Y:S04]  /*6ab0*/  LDG.E.U16 R42, desc[UR10][R158.64] ;  /* 0x0000000a9e2a7981 */ /* 0x000f28000c1e1500 */
[----:B------:R0:W4:Y:S01]  /*6ac0*/  LDG.E.U16 R165, desc[UR10][R116.64] ;  /* 0x0000000a74a57981 */ /* 0x000122000c1e1500 */
[----:B------:R-:W-:-:S03]  /*6ad0*/  IMAD R132, R150, 0x20, R124 ;  /* 0x0000002096847824 */ /* 0x000fc600078e027c */
[----:B------:R-:W4:Y:S01]  /*6ae0*/  LDG.E.U16 R52, desc[UR10][R160.64] ;  /* 0x0000000aa0347981 */ /* 0x000f22000c1e1500 */
[----:B0-----:R-:W-:-:S04]  /*6af0*/  IMAD.WIDE R116, R3, 0x2, R130 ;  /* 0x0000000203747825 */ /* 0x001fc800078e0282 */
[----:B--2---:R-:W-:-:S05]  /*6b00*/  IMAD.WIDE R118, R3, 0x2, R118 ;  /* 0x0000000203767825 */ /* 0x004fca00078e0276 */
[----:B------:R0:W2:Y:S02]  /*6b10*/  LDG.E.U16 R114, desc[UR10][R118.64] ;  /* 0x0000000a76727981 */ /* 0x0000a4000c1e1500 */
[C---:B0-----:R-:W-:Y:S02]  /*6b20*/  IMAD.WIDE R118, R3.reuse, 0x2, R178 ;  /* 0x0000000203767825 */ /* 0x041fe400078e02b2 */
[----:B------:R-:W2:Y:S02]  /*6b30*/  LDL.64 R178, [R1+0x3a0] ;  /* 0x0003a00001b27983 */ /* 0x000ea40000100a00 */
[C---:B---3--:R-:W-:Y:S02]  /*6b40*/  IMAD.WIDE R162, R3.reuse, 0x2, R162 ;  /* 0x0000000203a27825 */ /* 0x048fe400078e02a2 */
[----:B------:R0:W3:Y:S02]  /*6b50*/  LDG.E.U16 R31, desc[UR10][R118.64] ;  /* 0x0000000a761f7981 */ /* 0x0000e4000c1e1500 */
[----:B-----5:R-:W-:-:S02]  /*6b60*/  IMAD.WIDE R158, R3, 0x2, R170 ;  /* 0x00000002039e7825 */ /* 0x020fc400078e02aa */
[----:B------:R4:W5:Y:S04]  /*6b70*/  LDG.E.U16 R95, desc[UR10][R162.64] ;  /* 0x0000000aa25f7981 */ /* 0x000968000c1e1500 */
[----:B------:R-:W3:Y:S01]  /*6b80*/  LDG.E.U16 R170, desc[UR10][R116.64] ;  /* 0x0000000a74aa7981 */ /* 0x000ee2000c1e1500 */
[----:B0-----:R-:W-:-:S04]  /*6b90*/  IMAD.WIDE R118, R3, 0x2, R172 ;  /* 0x0000000203767825 */ /* 0x001fc800078e02ac */
[C---:B----4-:R-:W-:Y:S02]  /*6ba0*/  IMAD.WIDE R162, R3.reuse, 0x2, R166 ;  /* 0x0000000203a27825 */ /* 0x050fe400078e02a6 */
[----:B------:R0:W4:Y:S04]  /*6bb0*/  LDG.E.U16 R167, desc[UR10][R158.64] ;  /* 0x0000000a9ea77981 */ /* 0x000128000c1e1500 */
[----:B------:R1:W3:Y:S01]  /*6bc0*/  LDG.E.U16 R166, desc[UR10][R118.64] ;  /* 0x0000000a76a67981 */ /* 0x0002e2000c1e1500 */
[----:B0-----:R-:W-:-:S04]  /*6bd0*/  IMAD.WIDE R158, R3, 0x2, R134 ;  /* 0x00000002039e7825 */ /* 0x001fc800078e0286 */
[C---:B------:R-:W-:Y:S01]  /*6be0*/  IMAD.WIDE R116, R3.reuse, 0x2, R184 ;  /* 0x0000000203747825 */ /* 0x040fe200078e02b8 */
[----:B------:R0:W3:Y:S03]  /*6bf0*/  LDG.E.U16 R172, desc[UR10][R158.64] ;  /* 0x0000000a9eac7981 */ /* 0x0000e6000c1e1500 */
[C---:B-1----:R-:W-:Y:S01]  /*6c00*/  IMAD.WIDE R118, R3.reuse, 0x2, R132 ;  /* 0x0000000203767825 */ /* 0x042fe200078e0284 */
[----:B------:R-:W3:Y:S04]  /*6c10*/  LDL.64 R184, [R1+0x3c8] ;  /* 0x0003c80001b87983 */ /* 0x000ee80000100a00 */
[----:B------:R1:W3:Y:S01]  /*6c20*/  LDG.E.U16 R171, desc[UR10][R118.64] ;  /* 0x0000000a76ab7981 */ /* 0x0002e2000c1e1500 */
[----:B------:R-:W-:-:S03]  /*6c30*/  IMAD.WIDE R160, R3, 0x2, R168 ;  /* 0x0000000203a07825 */ /* 0x000fc600078e02a8 */
[----:B------:R1:W3:Y:S01]  /*6c40*/  LDG.E.U16 R169, desc[UR10][R162.64] ;  /* 0x0000000aa2a97981 */ /* 0x0002e2000c1e1500 */
[----:B0-----:R-:W-:-:S03]  /*6c50*/  IMAD.WIDE R158, R3, 0x2, R186 ;  /* 0x00000002039e7825 */ /* 0x001fc600078e02ba */
[----:B------:R-:W4:Y:S01]  /*6c60*/  LDL.64 R186, [R1+0x350] ;  /* 0x0003500001ba7983 */ /* 0x000f220000100a00 */
[----:B-1----:R-:W-:-:S03]  /*6c70*/  IMAD.WIDE R118, R3, 0x2, R188 ;  /* 0x0000000203767825 */ /* 0x002fc600078e02bc */
[----:B------:R-:W4:Y:S01]  /*6c80*/  LDL.64 R188, [R1+0x348] ;  /* 0x0003480001bc7983 */ /* 0x000f220000100a00 */
[C-C-:B------:R-:W-:Y:S02]  /*6c90*/  IMAD R136, R150.reuse, 0x80, R124.reuse ;  /* 0x0000008096887824 */ /* 0x140fe400078e027c */
[C---:B------:R-:W-:Y:S01]  /*6ca0*/  IMAD R152, R150.reuse, 0x90, R124 ;  /* 0x0000009096987824 */ /* 0x040fe200078e027c */
[----:B------:R0:W5:Y:S03]  /*6cb0*/  LDG.E.U16 R168, desc[UR10][R160.64] ;  /* 0x0000000aa0a87981 */ /* 0x000166000c1e1500 */
[C---:B------:R-:W-:Y:S01]  /*6cc0*/  IMAD.WIDE R162, R3.reuse, 0x2, R152 ;  /* 0x0000000203a27825 */ /* 0x040fe200078e0298 */
[----:B------:R1:W5:Y:S03]  /*6cd0*/  LDG.E.U16 R175, desc[UR10][R116.64] ;  /* 0x0000000a74af7981 */ /* 0x000366000c1e1500 */
[----:B------:R-:W-:Y:S01]  /*6ce0*/  IMAD R138, R150, 0x82, R124 ;  /* 0x00000082968a7824 */ /* 0x000fe200078e027c */
[----:B------:R1:W5:Y:S01]  /*6cf0*/  LDG.E.U16 R174, desc[UR10][R162.64] ;  /* 0x0000000aa2ae7981 */ /* 0x000362000c1e1500 */
[----:B0-----:R-:W-:-:S05]  /*6d00*/  IMAD.WIDE R160, R3, 0x2, R136 ;  /* 0x0000000203a07825 */ /* 0x001fca00078e0288 */
[----:B------:R-:W5:Y:S01]  /*6d10*/  LDG.E.U16 R173, desc[UR10][R160.64] ;  /* 0x0000000aa0ad7981 */ /* 0x000f62000c1e1500 */
[----:B-1----:R-:W-:-:S04]  /*6d20*/  IMAD.WIDE R116, R3, 0x2, R182 ;  /* 0x0000000203747825 */ /* 0x002fc800078e02b6 */
[C---:B------:R-:W-:Y:S01]  /*6d30*/  IMAD.WIDE R162, R3.reuse, 0x2, R176 ;  /* 0x0000000203a27825 */ /* 0x040fe200078e02b0 */
[----:B------:R-:W5:Y:S03]  /*6d40*/  LDG.E.U16 R182, desc[UR10][R116.64] ;  /* 0x0000000a74b67981 */ /* 0x000f66000c1e1500 */
[C-C-:B------:R-:W-:Y:S01]  /*6d50*/  IMAD R126, R150.reuse, 0x4, R124.reuse ;  /* 0x00000004967e7824 */ /* 0x140fe200078e027c */
[----:B------:R0:W5:Y:S01]  /*6d60*/  LDG.E.U16 R176, desc[UR10][R118.64] ;  /* 0x0000000a76b07981 */ /* 0x000162000c1e1500 */
[C-C-:B------:R-:W-:Y:S02]  /*6d70*/  IMAD R154, R150.reuse, 0x92, R124.reuse ;  /* 0x00000092969a7824 */ /* 0x140fe400078e027c */
[----:B------:R-:W-:Y:S01]  /*6d80*/  IMAD R140, R150, 0x84, R124 ;  /* 0x00000084968c7824 */ /* 0x000fe200078e027c */
[----:B------:R1:W5:Y:S01]  /*6d90*/  LDG.E.U16 R177, desc[UR10][R158.64] ;  /* 0x0000000a9eb17981 */ /* 0x000362000c1e1500 */
[----:B0-----:R-:W-:-:S04]  /*6da0*/  IMAD.WIDE R118, R3, 0x2, R138 ;  /* 0x0000000203767825 */ /* 0x001fc800078e028a */
[C---:B------:R-:W-:Y:S02]  /*6db0*/  IMAD.WIDE R116, R3.reuse, 0x2, R196 ;  /* 0x0000000203747825 */ /* 0x040fe400078e02c4 */
[----:B------:R-:W5:Y:S02]  /*6dc0*/  LDL.64 R196, [R1+0x3b8] ;  /* 0x0003b80001c47983 */ /* 0x000f640000100a00 */
[----:B-1----:R-:W-:-:S04]  /*6dd0*/  IMAD.WIDE R158, R3, 0x2, R154 ;  /* 0x00000002039e7825 */ /* 0x002fc800078e029a */
[C---:B--2---:R-:W-:Y:S02]  /*6de0*/  IMAD.WIDE R160, R3.reuse, 0x2, R178 ;  /* 0x0000000203a07825 */ /* 0x044fe400078e02b2 */
[----:B------:R0:W2:Y:S04]  /*6df0*/  LDG.E.U16 R179, desc[UR10][R162.64] ;  /* 0x0000000aa2b37981 */ /* 0x0000a8000c1e1500 */
[----:B------:R1:W2:Y:S01]  /*6e00*/  LDG.E.U16 R178, desc[UR10][R160.64] ;  /* 0x0000000aa0b27981 */ /* 0x0002a2000c1e1500 */
[----:B0-----:R-:W-:-:S04]  /*6e10*/  IMAD.WIDE R162, R3, 0x2, R126 ;  /* 0x0000000203a27825 */ /* 0x001fc800078e027e */
[C---:B-1----:R-:W-:Y:S02]  /*6e20*/  IMAD.WIDE R160, R3.reuse, 0x2, R180 ;  /* 0x0000000203a07825 */ /* 0x042fe400078e02b4 */
[----:B------:R0:W2:Y:S04]  /*6e30*/  LDG.E.U16 R180, desc[UR10][R118.64] ;  /* 0x0000000a76b47981 */ /* 0x0000a8000c1e1500 */
[----:B------:R-:W2:Y:S04]  /*6e40*/  LDG.E.U16 R162, desc[UR10][R162.64] ;  /* 0x0000000aa2a27981 */ /* 0x000ea8000c1e1500 */
[----:B------:R1:W2:Y:S01]  /*6e50*/  LDG.E.U16 R183, desc[UR10][R160.64] ;  /* 0x0000000aa0b77981 */ /* 0x0002a2000c1e1500 */
[----:B0-----:R-:W-:-:S03]  /*6e60*/  IMAD.WIDE R118, R3, 0x2, R192 ;  /* 0x0000000203767825 */ /* 0x001fc600078e02c0 */
[----:B------:R-:W2:Y:S04]  /*6e70*/  LDL.64 R192, [R1+0x380] ;  /* 0x0003800001c07983 */ /* 0x000ea80000100a00 */
[----:B------:R0:W2:Y:S01]  /*6e80*/  LDG.E.U16 R163, desc[UR10][R116.64] ;  /* 0x0000000a74a37981 */ /* 0x0000a2000c1e1500 */
[----:B-1----:R-:W-:-:S03]  /*6e90*/  IMAD.WIDE R160, R3, 0x2, R140 ;  /* 0x0000000203a07825 */ /* 0x002fc600078e028c */
[----:B------:R3:W2:Y:S04]  /*6ea0*/  LDG.E.U16 R181, desc[UR10][R158.64] ;  /* 0x0000000a9eb57981 */ /* 0x0006a8000c1e1500 */
[----:B------:R-:W2:Y:S01]  /*6eb0*/  LDG.E.U16 R160, desc[UR10][R160.64] ;  /* 0x0000000aa0a07981 */ /* 0x000ea2000c1e1500 */
[----:B0-----:R-:W-:-:S03]  /*6ec0*/  IMAD.WIDE R116, R3, 0x2, R194 ;  /* 0x0000000203747825 */ /* 0x001fc600078e02c2 */
[----:B------:R-:W2:Y:S01]  /*6ed0*/  LDL.64 R194, [R1+0x340] ;  /* 0x0003400001c27983 */ /* 0x000ea20000100a00 */
[----:B---3--:R-:W-:-:S03]  /*6ee0*/  IMAD.WIDE R158, R3, 0x2, R184 ;  /* 0x00000002039e7825 */ /* 0x008fc600078e02b8 */
[----:B------:R4:W3:Y:S04]  /*6ef0*/  LDG.E.U16 R184, desc[UR10][R118.64] ;  /* 0x0000000a76b87981 */ /* 0x0008e8000c1e1500 */
[----:B------:R0:W3:Y:S01]  /*6f00*/  LDG.E.U16 R161, desc[UR10][R116.64] ;  /* 0x0000000a74a17981 */ /* 0x0000e2000c1e1500 */
[C---:B------:R-:W-:Y:S01]  /*6f10*/  IMAD R142, R150.reuse, 0x86, R124 ;  /* 0x00000086968e7824 */ /* 0x040fe200078e027c */
[----:B------:R-:W-:Y:S02]  /*6f20*/  LEA R128, R150, R124, 0x3 ;  /* 0x0000007c96807211 */ /* 0x000fe400078e18ff */
[----:B------:R-:W3:Y:S01]  /*6f30*/  LDG.E.U16 R185, desc[UR10][R158.64] ;  /* 0x0000000a9eb97981 */ /* 0x000ee2000c1e1500 */
[----:B----4-:R-:W-:-:S04]  /*6f40*/  IMAD.WIDE R118, R3, 0x2, R186 ;  /* 0x0000000203767825 */ /* 0x010fc800078e02ba */
[C---:B0-----:R-:W-:Y:S01]  /*6f50*/  IMAD.WIDE R116, R3.reuse, 0x2, R190 ;  /* 0x0000000203747825 */ /* 0x041fe200078e02be */
[----:B------:R0:W4:Y:S03]  /*6f60*/  LDG.E.U16 R186, desc[UR10][R118.64] ;  /* 0x0000000a76ba7981 */ /* 0x000126000c1e1500 */
[C---:B0-----:R-:W-:Y:S02]  /*6f70*/  IMAD.WIDE R118, R3.reuse, 0x2, R188 ;  /* 0x0000000203767825 */ /* 0x041fe400078e02bc */
[----:B------:R0:W3:Y:S02]  /*6f80*/  LDG.E.U16 R188, desc[UR10][R116.64] ;  /* 0x0000000a74bc7981 */ /* 0x0000e4000c1e1500 */
[C---:B------:R-:W-:Y:S02]  /*6f90*/  IMAD.WIDE R158, R3.reuse, 0x2, R142 ;  /* 0x00000002039e7825 */ /* 0x040fe400078e028e */
[----:B------:R-:W3:Y:S04]  /*6fa0*/  LDG.E.U16 R189, desc[UR10][R118.64] ;  /* 0x0000000a76bd7981 */ /* 0x000ee8000c1e1500 */
[----:B------:R1:W3:Y:S01]  /*6fb0*/  LDG.E.U16 R187, desc[UR10][R158.64] ;  /* 0x0000000a9ebb7981 */ /* 0x0002e2000c1e1500 */
[----:B0-----:R-:W-:-:S03]  /*6fc0*/  IMAD.WIDE R116, R3, 0x2, R204 ;  /* 0x0000000203747825 */ /* 0x001fc600078e02cc */
[----:B------:R-:W3:Y:S01]  /*6fd0*/  LDL.64 R204, [R1+0x3e8] ;  /* 0x0003e80001cc7983 */ /* 0x000ee20000100a00 */
[C-C-:B------:R-:W-:Y:S02]  /*6fe0*/  IMAD R144, R150.reuse, 0x88, R124.reuse ;  /* 0x0000008896907824 */ /* 0x140fe400078e027c */
[----:B------:R-:W-:Y:S01]  /*6ff0*/  IMAD R146, R150, 0x8a, R124 ;  /* 0x0000008a96927824 */ /* 0x000fe200078e027c */
[----:B------:R5:W4:Y:S01]  /*7000*/  LDG.E.U16 R191, desc[UR10][R116.64] ;  /* 0x0000000a74bf7981 */ /* 0x000b22000c1e1500 */
[----:B-1----:R-:W-:-:S05]  /*7010*/  IMAD.WIDE R158, R3, 0x2, R128 ;  /* 0x00000002039e7825 */ /* 0x002fca00078e0280 */
[----:B------:R0:W4:Y:S01]  /*7020*/  LDG.E.U16 R190, desc[UR10][R158.64] ;  /* 0x0000000a9ebe7981 */ /* 0x000122000c1e1500 */
[----:B-----5:R-:W-:-:S04]  /*7030*/  IMAD.WIDE R116, R3, 0x2, R196 ;  /* 0x0000000203747825 */ /* 0x020fc800078e02c4 */
[----:B0-----:R-:W-:-:S04]  /*7040*/  IMAD.WIDE R158, R3, 0x2, R144 ;  /* 0x00000002039e7825 */ /* 0x001fc800078e0290 */
[C-C-:B------:R-:W-:Y:S02]  /*7050*/  IMAD R148, R150.reuse, 0x8c, R124.reuse ;  /* 0x0000008c96947824 */ /* 0x140fe400078e027c */
[----:B------:R-:W-:Y:S02]  /*7060*/  IMAD R150, R150, 0x8e, R124 ;  /* 0x0000008e96967824 */ /* 0x000fe400078e027c */
[C---:B--2---:R-:W-:Y:S02]  /*7070*/  IMAD.WIDE R118, R3.reuse, 0x2, R192 ;  /* 0x0000000203767825 */ /* 0x044fe400078e02c0 */
[----:B------:R0:W2:Y:S04]  /*7080*/  LDG.E.U16 R193, desc[UR10][R158.64] ;  /* 0x0000000a9ec17981 */ /* 0x0000a8000c1e1500 */
[----:B------:R1:W5:Y:S01]  /*7090*/  LDG.E.U16 R192, desc[UR10][R118.64] ;  /* 0x0000000a76c07981 */ /* 0x000362000c1e1500 */
[----:B0-----:R-:W-:-:S04]  /*70a0*/  IMAD.WIDE R158, R3, 0x2, R146 ;  /* 0x00000002039e7825 */ /* 0x001fc800078e0292 */
[C---:B-1----:R-:W-:Y:S01]  /*70b0*/  IMAD.WIDE R118, R3.reuse, 0x2, R194 ;  /* 0x0000000203767825 */ /* 0x042fe200078e02c2 */
[----:B------:R0:W2:Y:S04]  /*70c0*/  LDG.E.U16 R196, desc[UR10][R158.64] ;  /* 0x0000000a9ec47981 */ /* 0x0000a8000c1e1500 */
[----:B------:R1:W2:Y:S04]  /*70d0*/  LDG.E.U16 R194, desc[UR10][R118.64] ;  /* 0x0000000a76c27981 */ /* 0x0002a8000c1e1500 */
[----:B------:R1:W2:Y:S01]  /*70e0*/  LDG.E.U16 R195, desc[UR10][R116.64] ;  /* 0x0000000a74c37981 */ /* 0x0002a2000c1e1500 */
[----:B0-----:R-:W-:-:S04]  /*70f0*/  IMAD.WIDE R158, R3, 0x2, R198 ;  /* 0x00000002039e7825 */ /* 0x001fc800078e02c6 */
[C---:B-1----:R-:W-:Y:S01]  /*7100*/  IMAD.WIDE R118, R3.reuse, 0x2, R220 ;  /* 0x0000000203767825 */ /* 0x042fe200078e02dc */
[----:B------:R0:W2:Y:S03]  /*7110*/  LDG.E.U16 R199, desc[UR10][R158.64] ;  /* 0x0000000a9ec77981 */ /* 0x0000a6000c1e1500 */
[C---:B------:R-:W-:Y:S01]  /*7120*/  IMAD.WIDE R116, R3.reuse, 0x2, R224 ;  /* 0x0000000203747825 */ /* 0x040fe200078e02e0 */
[----:B------:R1:W2:Y:S04]  /*7130*/  LDG.E.U16 R198, desc[UR10][R118.64] ;  /* 0x0000000a76c67981 */ /* 0x0002a8000c1e1500 */
[----:B------:R1:W2:Y:S01]  /*7140*/  LDG.E.U16 R197, desc[UR10][R116.64] ;  /* 0x0000000a74c57981 */ /* 0x0002a2000c1e1500 */
[C---:B0-----:R-:W-:Y:S01]  /*7150*/  IMAD.WIDE R158, R3.reuse, 0x2, R200 ;  /* 0x00000002039e7825 */ /* 0x041fe200078e02c8 */
[----:B------:R-:W0:Y:S03]  /*7160*/  S2R R250, SR_TID.X ;  /* 0x0000000000fa7919 */ /* 0x000e260000002100 */
[C---:B-1----:R-:W-:Y:S01]  /*7170*/  IMAD.WIDE R118, R3.reuse, 0x2, R148 ;  /* 0x0000000203767825 */ /* 0x042fe200078e0294 */
[----:B------:R-:W2:Y:S03]  /*7180*/  LDL.64 R224, [R1+0x6b8] ;  /* 0x0006b80001e07983 */ /* 0x000ea60000100a00 */
[C---:B------:R-:W-:Y:S01]  /*7190*/  IMAD.WIDE R116, R3.reuse, 0x2, R202 ;  /* 0x0000000203747825 */ /* 0x040fe200078e02ca */
[----:B------:R3:W2:Y:S04]  /*71a0*/  LDG.E.U16 R201, desc[UR10][R118.64] ;  /* 0x0000000a76c97981 */ /* 0x0006a8000c1e1500 */
[----:B------:R1:W2:Y:S04]  /*71b0*/  LDG.E.U16 R200, desc[UR10][R116.64] ;  /* 0x0000000a74c87981 */ /* 0x0002a8000c1e1500 */
[----:B------:R4:W2:Y:S01]  /*71c0*/  LDG.E.U16 R202, desc[UR10][R158.64] ;  /* 0x0000000a9eca7981 */ /* 0x0008a2000c1e1500 */
[----:B---3--:R-:W-:-:S03]  /*71d0*/  IMAD.WIDE R118, R3, 0x2, R204 ;  /* 0x0000000203767825 */ /* 0x008fc600078e02cc */
[----:B------:R-:W3:Y:S01]  /*71e0*/  LDL.64 R220, [R1+0x6b0] ;  /* 0x0006b00001dc7983 */ /* 0x000ee20000100a00 */
[----:B-1----:R-:W-:-:S03]  /*71f0*/  IMAD.WIDE R116, R3, 0x2, R216 ;  /* 0x0000000203747825 */ /* 0x002fc600078e02d8 */
[----:B------:R1:W2:Y:S01]  /*7200*/  LDG.E.U16 R204, desc[UR10][R118.64] ;  /* 0x0000000a76cc7981 */ /* 0x0002a2000c1e1500 */
[----:B----4-:R-:W-:-:S03]  /*7210*/  IMAD.WIDE R158, R3, 0x2, R150 ;  /* 0x00000002039e7825 */ /* 0x010fc600078e0296 */
[----:B------:R4:W2:Y:S04]  /*7220*/  LDG.E.U16 R203, desc[UR10][R116.64] ;  /* 0x0000000a74cb7981 */ /* 0x0008a8000c1e1500 */
[----:B------:R0:W2:Y:S01]  /*7230*/  LDG.E.U16 R205, desc[UR10][R158.64] ;  /* 0x0000000a9ecd7981 */ /* 0x0000a2000c1e1500 */
[----:B-1----:R-:W-:-:S03]  /*7240*/  IMAD.WIDE R118, R3, 0x2, R210 ;  /* 0x0000000203767825 */ /* 0x002fc600078e02d2 */
[----:B------:R-:W2:Y:S01]  /*7250*/  LDL.64 R216, [R1+0x6a8] ;  /* 0x0006a80001d87983 */ /* 0x000ea20000100a00 */
[----:B----4-:R-:W-:-:S03]  /*7260*/  IMAD.WIDE R116, R3, 0x2, R212 ;  /* 0x0000000203747825 */ /* 0x010fc600078e02d4 */
[----:B------:R-:W4:Y:S01]  /*7270*/  LDG.E.U16 R118, desc[UR10][R118.64] ;  /* 0x0000000a76767981 */ /* 0x000f22000c1e1500 */
[----:B0-----:R-:W-:-:S03]  /*7280*/  IMAD.WIDE R158, R3, 0x2, R206 ;  /* 0x00000002039e7825 */ /* 0x001fc600078e02ce */
[----:B------:R-:W2:Y:S04]  /*7290*/  LDG.E.U16 R117, desc[UR10][R116.64] ;  /* 0x0000000a74757981 */ /* 0x000ea8000c1e1500 */
[----:B------:R0:W2:Y:S01]  /*72a0*/  LDG.E.U16 R158, desc[UR10][R158.64] ;  /* 0x0000000a9e9e7981 */ /* 0x0000a2000c1e1500 */
[----:B------:R-:W1:Y:S01]  /*72b0*/  S2R R207, SR_TID.X ;  /* 0x0000000000cf7919 */ /* 0x000e620000002100 */
[C---:B------:R-:W-:Y:S02]  /*72c0*/  IMAD.SHL.U32 R206, R250.reuse, 0x2, RZ ;  /* 0x00000002face7824 */ /* 0x040fe400078e00ff */
[C---:B------:R-:W-:Y:S01]  /*72d0*/  IMAD.SHL.U32 R211, R250.reuse, 0x8, RZ ;  /* 0x00000008fad37824 */ /* 0x040fe200078e00ff */
[----:B------:R-:W2:Y:S01]  /*72e0*/  LDL.64 R212, [R1+0x6a0] ;  /* 0x0006a00001d47983 */ /* 0x000ea20000100a00 */
[----:B0-----:R-:W-:-:S02]  /*72f0*/  LOP3.LUT R159, R250, 0x7, RZ, 0xc0, !PT ;  /* 0x00000007fa9f7812 */ /* 0x001fc400078ec0ff */
[----:B------:R-:W-:-:S03]  /*7300*/  LOP3.LUT R116, R250, 0xe0, RZ, 0xc0, !PT ;  /* 0x000000e0fa747812 */ /* 0x000fc600078ec0ff */
[C---:B------:R-:W-:Y:S01]  /*7310*/  IMAD.SHL.U32 R119, R159.reuse, 0x10, RZ ;  /* 0x000000109f777824 */ /* 0x040fe200078e00ff */
[----:B------:R-:W-:-:S04]  /*7320*/  LEA R116, R159, R116, 0x2 ;  /* 0x000000749f747211 */ /* 0x000fc800078e10ff */
[----:B------:R-:W-:-:S05]  /*7330*/  LOP3.LUT R119, R119, 0x30, R206, 0x78, !PT ;  /* 0x0000003077777812 */ /* 0x000fca00078e78ce */
[----:B------:R-:W-:Y:S01]  /*7340*/  IMAD.U32 R116, R116, 0x80, R119 ;  /* 0x0000008074747824 */ /* 0x000fe200078e0077 */
[----:B------:R-:W-:-:S04]  /*7350*/  LOP3.LUT R119, R211, 0x30, RZ, 0xc0, !PT ;  /* 0x00000030d3777812 */ /* 0x000fc800078ec0ff */
[----:B------:R-:W-:Y:S02]  /*7360*/  LEA R159, R159, R119, 0x6 ;  /* 0x000000779f9f7211 */ /* 0x000fe400078e30ff */
[----:B-1----:R-:W-:-:S05]  /*7370*/  LOP3.LUT R207, R207, 0xff, RZ, 0xc0, !PT ;  /* 0x000000ffcfcf7812 */ /* 0x002fca00078ec0ff */
[----:B------:R-:W-:Y:S01]  /*7380*/  IMAD.SHL.U32 R119, R207, 0x2, RZ ;  /* 0x00000002cf777824 */ /* 0x000fe200078e00ff */
[----:B------:R-:W-:Y:S06]  /*7390*/  BAR.SYNC.DEFER_BLOCKING 0x0 ;  /* 0x0000000000007b1d */ /* 0x000fec0000010000 */
[----:B------:R0:W-:Y:S04]  /*73a0*/  STS.U16 [R119+UR6+0x5000], R7 ;  /* 0x0050000777007988 */ /* 0x0001e80008000406 */
[----:B------:R-:W-:Y:S01]  /*73b0*/  STS.U16 [R119+UR6], R19 ;  /* 0x0000001377007988 */ /* 0x000fe20008000406 */
[----:B0-----:R-:W-:-:S03]  /*73c0*/  LOP3.LUT R7, R119, 0x10, RZ, 0x3c, !PT ;  /* 0x0000001077077812 */ /* 0x001fc600078e3cff */
[----:B------:R-:W-:Y:S04]  /*73d0*/  STS.U16 [R119+UR6+0x1000], R170 ;  /* 0x001000aa77007988 */ /* 0x000fe80008000406 */
[----:B------:R-:W-:Y:S04]  /*73e0*/  STS.U16 [R119+UR6+0x2000], R171 ;  /* 0x002000ab77007988 */ /* 0x000fe80008000406 */
[----:B------:R0:W-:Y:S04]  /*73f0*/  STS.U16 [R119+UR6+0x3000], R6 ;  /* 0x0030000677007988 */ /* 0x0001e80008000406 */
[----:B------:R-:W-:Y:S04]  /*7400*/  STS.U16 [R119+UR6+0x4000], R172 ;  /* 0x004000ac77007988 */ /* 0x000fe80008000406 */
        /* <DEDUP_REMOVED lines=10> */
[----:B------:R1:W-:Y:S04]  /*74b0*/  STS.U16 [R7+UR6+0xa200], R5 ;  /* 0x00a2000507007988 */ /* 0x0003e80008000406 */
[----:B------:R-:W-:Y:S01]  /*74c0*/  STS.U16 [R7+UR6+0x200], R105 ;  /* 0x0002006907007988 */ /* 0x000fe20008000406 */
[----:B------:R-:W-:-:S02]  /*74d0*/  LOP3.LUT R159, R159, 0x10, R206, 0x78, !PT ;  /* 0x000000109f9f7812 */ /* 0x000fc400078e78ce */
[----:B0-----:R-:W-:Y:S01]  /*74e0*/  LOP3.LUT R6, R250, 0x10, RZ, 0xc0, !PT ;  /* 0x00000010fa067812 */ /* 0x001fe200078ec0ff */
[----:B------:R-:W3:Y:S01]  /*74f0*/  LDL.64 R170, [R1+0x6e8] ;  /* 0x0006e80001aa7983 */ /* 0x000ee20000100a00 */
[----:B-1----:R-:W-:-:S03]  /*7500*/  LOP3.LUT R5, R119, 0x20, RZ, 0x3c, !PT ;  /* 0x0000002077057812 */ /* 0x002fc600078e3cff */
        /* <DEDUP_REMOVED lines=14> */
[----:B------:R-:W-:Y:S04]  /*75f0*/  STS.U16 [R5+UR6+0x400], R162 ;  /* 0x000400a205007988 */ /* 0x000fe80008000406 */
[----:B------:R-:W-:Y:S01]  /*7600*/  STS.U16 [R5+UR6+0x1400], R104 ;  /* 0x0014006805007988 */ /* 0x000fe20008000406 */
[----:B0-----:R-:W-:-:S03]  /*7610*/  LOP3.LUT R7, R119, 0x30, RZ, 0x3c, !PT ;  /* 0x0000003077077812 */ /* 0x001fc600078e3cff */
        /* <DEDUP_REMOVED lines=15> */
[----:B------:R-:W-:Y:S01]  /*7710*/  IMAD R6, R6, 0x20, R159 ;  /* 0x0000002006067824 */ /* 0x000fe200078e029f */
[----:B------:R-:W-:-:S02]  /*7720*/  LOP3.LUT R211, R211, 0xe0, RZ, 0xc0, !PT ;  /* 0x000000e0d3d37812 */ /* 0x000fc400078ec0ff */
[----:B------:R-:W3:Y:S01]  /*7730*/  LDL.64 R172, [R1+0x6f0] ;  /* 0x0006f00001ac7983 */ /* 0x000ee20000100a00 */
        /* <DEDUP_REMOVED lines=25> */
[----:B--2---:R-:W-:Y:S04]  /*78d0*/  STS.U16 [R5+UR6+0x8800], R193 ;  /* 0x008800c105007988 */ /* 0x004fe80008000406 */
[----:B------:R-:W-:Y:S04]  /*78e0*/  STS.U16 [R5+UR6+0x9800], R44 ;  /* 0x0098002c05007988 */ /* 0x000fe80008000406 */
[----:B------:R-:W-:Y:S04]  /*78f0*/  STS.U16 [R5+UR6+0xa800], R43 ;  /* 0x00a8002b05007988 */ /* 0x000fe80008000406 */
[----:B------:R-:W-:Y:S04]  /*7900*/  STS.U16 [R5+UR6+0xb800], R42 ;  /* 0x00b8002a05007988 */ /* 0x000fe80008000406 */
[----:B------:R-:W-:Y:S04]  /*7910*/  STS.U16 [R5+UR6+0xc800], R169 ;  /* 0x00c800a905007988 */ /* 0x000fe80008000406 */
[----:B------:R-:W-:Y:S04]  /*7920*/  STS.U16 [R5+UR6+0xd800], R191 ;  /* 0x00d800bf05007988 */ /* 0x000fe80008000406 */
[----:B-----5:R-:W-:Y:S04]  /*7930*/  STS.U16 [R5+UR6+0xe800], R192 ;  /* 0x00e800c005007988 */ /* 0x020fe80008000406 */
[----:B------:R0:W-:Y:S04]  /*7940*/  STS.U16 [R5+UR6+0xf800], R194 ;  /* 0x00f800c205007988 */ /* 0x0001e80008000406 */
[----:B------:R-:W-:Y:S04]  /*7950*/  STS.U16 [R7+UR6+0xa00], R41 ;  /* 0x000a002907007988 */ /* 0x000fe80008000406 */
[----:B------:R-:W2:Y:S01]  /*7960*/  LDL.64 R114, [R1+0x6f8] ;  /* 0x0006f80001727983 */ /* 0x000ea20000100a00 */
[----:B0-----:R-:W-:-:S02]  /*7970*/  LOP3.LUT R5, R119, 0x60, RZ, 0x3c, !PT ;  /* 0x0000006077057812 */ /* 0x001fc400078e3cff */
[----:B------:R-:W-:Y:S01]  /*7980*/  LOP3.LUT R119, R119, 0x70, RZ, 0x3c, !PT ;  /* 0x0000007077777812 */ /* 0x000fe200078e3cff */
        /* <DEDUP_REMOVED lines=45> */
[----:B----4-:R-:W-:Y:S04]  /*7c60*/  STS.U16 [R119+UR6+0xee00], R118 ;  /* 0x00ee007677007988 */ /* 0x010fe80008000406 */
[----:B------:R1:W-:Y:S01]  /*7c70*/  STS.U16 [R119+UR6+0xfe00], R158 ;  /* 0x00fe009e77007988 */ /* 0x0003e20008000406 */
[----:B------:R-:W-:Y:S01]  /*7c80*/  BAR.SYNC.DEFER_BLOCKING 0x0 ;  /* 0x0000000000007b1d */ /* 0x000fe20000010000 */
[----:B0-----:R-:W-:-:S02]  /*7c90*/  LOP3.LUT R5, R6, 0x20, RZ, 0x3c, !PT ;  /* 0x0000002006057812 */ /* 0x001fc400078e3cff */
[----:B------:R-:W-:-:S03]  /*7ca0*/  LOP3.LUT R7, R116, 0x40, RZ, 0x3c, !PT ;  /* 0x0000004074077812 */ /* 0x000fc600078e3cff */
[----:B------:R-:W4:Y:S04]  /*7cb0*/  LDL.64 R92, [R1+0x2e0] ;  /* 0x0002e000015c7983 */ /* 0x000f280000100a00 */
[----:B-1----:R-:W5:Y:S04]  /*7cc0*/  LDL.64 R158, [R1+0x238] ;  /* 0x00023800019e7983 */ /* 0x002f680000100a00 */
[----:B------:R-:W2:Y:S04]  /*7cd0*/  LDL.64 R104, [R1+0x220] ;  /* 0x0002200001687983 */ /* 0x000ea80000100a00 */
[----:B------:R-:W2:Y:S04]  /*7ce0*/  LDL.64 R110, [R1+0x230] ;  /* 0x00023000016e7983 */ /* 0x000ea80000100a00 */
[----:B------:R-:W-:Y:S04]  /*7cf0*/  LDSM.16.MT88.4 R52, [R6+UR6+0x10000] ;  /* 0x010000060634783b */ /* 0x000fe80008004200 */
[----:B------:R-:W0:Y:S04]  /*7d00*/  LDSM.16.M88.4 R24, [R116+UR6] ;  /* 0x000000067418783b */ /* 0x000e280008000200 */
[----:B------:R-:W1:Y:S04]  /*7d10*/  LDSM.16.MT88.4 R44, [R5+UR6+0x10000] ;  /* 0x01000006052c783b */ /* 0x000e680008004200 */
[----:B------:R-:W1:Y:S04]  /*7d20*/  LDSM.16.M88.4 R12, [R116+UR6+0x8000] ;  /* 0x00800006740c783b */ /* 0x000e680008000200 */
[----:B------:R-:W3:Y:S04]  /*7d30*/  LDSM.16.MT88.4 R40, [R6+UR6+0x10400] ;  /* 0x010400060628783b */ /* 0x000ee80008004200 */
[----:B------:R-:W3:Y:S04]  /*7d40*/  LDSM.16.MT88.4 R20, [R5+UR6+0x10400] ;  /* 0x010400060514783b */ /* 0x000ee80008004200 */
[----:B------:R-:W-:Y:S04]  /*7d50*/  LDSM.16.MT88.4 R8, [R6+UR6+0x10800] ;  /* 0x010800060608783b */ /* 0x000fe80008004200 */
[----:B------:R-:W3:Y:S04]  /*7d60*/  LDSM.16.M88.4 R28, [R7+UR6] ;  /* 0x00000006071c783b */ /* 0x000ee80008000200 */
[----:B------:R-:W3:Y:S04]  /*7d70*/  LDSM.16.MT88.4 R36, [R5+UR6+0x10800] ;  /* 0x010800060524783b */ /* 0x000ee80008004200 */
[----:B------:R-:W3:Y:S04]  /*7d80*/  LDSM.16.M88.4 R32, [R7+UR6+0x8000] ;  /* 0x008000060720783b */ /* 0x000ee80008000200 */
[----:B------:R-:W-:Y:S01]  /*7d90*/  LDSM.16.MT88.4 R88, [R5+UR6+0x10c00] ;  /* 0x010c00060558783b */ /* 0x000fe20008004200 */
[-C--:B0-----:R-:W-:Y:S03]  /*7da0*/  HMMA.16816.F32 R48, R52, R24.reuse, RZ ;  /* 0x000000183430723c */ /* 0x081fe600000018ff */
[----:B------:R-:W2:Y:S04]  /*7db0*/  LDL.64 R106, [R1+0x1e0] ;  /* 0x0001e000016a7983 */ /* 0x000ea80000100a00 */
[----:B------:R-:W2:Y:S01]  /*7dc0*/  LDL.64 R160, [R1+0x1f0] ;  /* 0x0001f00001a07983 */ /* 0x000ea20000100a00 */
[----:B-1----:R-:W-:Y:S03]  /*7dd0*/  HMMA.16816.F32 R16, R44, R24, RZ ;  /* 0x000000182c10723c */ /* 0x002fe600000018ff */
[----:B------:R-:W2:Y:S04]  /*7de0*/  LDL.64 R108, [R1+0x1e8] ;  /* 0x0001e800016c7983 */ /* 0x000ea80000100a00 */
[----:B------:R-:W2:Y:S01]  /*7df0*/  LDL.64 R164, [R1+0x198] ;  /* 0x0001980001a47983 */ /* 0x000ea20000100a00 */
[-C--:B------:R-:W-:Y:S03]  /*7e00*/  HMMA.16816.F32 R52, R52, R12.reuse, RZ ;  /* 0x0000000c3434723c */ /* 0x080fe600000018ff */
[----:B------:R-:W2:Y:S05]  /*7e10*/  LDL.64 R162, [R1+0x190] ;  /* 0x0001900001a27983 */ /* 0x000eaa0000100a00 */
[----:B------:R-:W-:Y:S08]  /*7e20*/  HMMA.16816.F32 R44, R44, R12, RZ ;  /* 0x0000000c2c2c723c */ /* 0x000ff000000018ff */
[-C--:B---3--:R-:W-:Y:S08]  /*7e30*/  HMMA.16816.F32 R48, R40, R26.reuse, R48 ;  /* 0x0000001a2830723c */ /* 0x088ff00000001830 */
[----:B------:R-:W-:Y:S01]  /*7e40*/  HMMA.16816.F32 R24, R20, R26, R16 ;  /* 0x0000001a1418723c */ /* 0x000fe20000001810 */
[----:B------:R-:W0:Y:S07]  /*7e50*/  LDSM.16.MT88.4 R16, [R6+UR6+0x10c00] ;  /* 0x010c00060610783b */ /* 0x000e2e0008004200 */
[-C--:B------:R-:W-:Y:S01]  /*7e60*/  HMMA.16816.F32 R40, R40, R14.reuse, R52 ;  /* 0x0000000e2828723c */ /* 0x080fe20000001834 */
[----:B------:R-:W-:Y:S07]  /*7e70*/  LDSM.16.MT88.4 R52, [R5+UR6+0x11000] ;  /* 0x011000060534783b */ /* 0x000fee0008004200 */
[----:B------:R-:W-:Y:S01]  /*7e80*/  HMMA.16816.F32 R44, R20, R14, R44 ;  /* 0x0000000e142c723c */ /* 0x000fe2000000182c */
[----:B------:R-:W-:Y:S04]  /*7e90*/  LDSM.16.MT88.4 R20, [R6+UR6+0x11000] ;  /* 0x011000060614783b */ /* 0x000fe80008004200 */
[----:B------:R-:W1:Y:S03]  /*7ea0*/  LDSM.16.M88.4 R12, [R116+UR6+0x80] ;  /* 0x00008006740c783b */ /* 0x000e660008000200 */
[-C--:B------:R-:W-:Y:S08]  /*7eb0*/  HMMA.16816.F32 R48, R8, R28.reuse, R48 ;  /* 0x0000001c0830723c */ /* 0x080ff00000001830 */
[----:B------:R-:W-:Y:S08]  /*7ec0*/  HMMA.16816.F32 R24, R36, R28, R24 ;  /* 0x0000001c2418723c */ /* 0x000ff00000001818 */
[-C--:B------:R-:W-:Y:S01]  /*7ed0*/  HMMA.16816.F32 R40, R8, R32.reuse, R40 ;  /* 0x000000200828723c */ /* 0x080fe20000001828 */
[----:B------:R-:W3:Y:S07]  /*7ee0*/  LDSM.16.M88.4 R8, [R116+UR6+0x8080] ;  /* 0x008080067408783b */ /* 0x000eee0008000200 */
[----:B------:R-:W-:Y:S01]  /*7ef0*/  HMMA.16816.F32 R36, R36, R32, R44 ;  /* 0x000000202424723c */ /* 0x000fe2000000182c */
[----:B------:R-:W3:Y:S07]  /*7f00*/  LDSM.16.MT88.4 R44, [R6+UR6+0x11400] ;  /* 0x01140006062c783b */ /* 0x000eee0008004200 */
[-C--:B0-----:R-:W-:Y:S08]  /*7f10*/  HMMA.16816.F32 R48, R16, R30.reuse, R48 ;  /* 0x0000001e1030723c */ /* 0x081ff00000001830 */
[----:B------:R-:W-:Y:S01]  /*7f20*/  HMMA.16816.F32 R28, R88, R30, R24 ;  /* 0x0000001e581c723c */ /* 0x000fe20000001818 */
[----:B------:R-:W0:Y:S07]  /*7f30*/  LDSM.16.MT88.4 R24, [R5+UR6+0x11400] ;  /* 0x011400060518783b */ /* 0x000e2e0008004200 */
[-C--:B------:R-:W-:Y:S01]  /*7f40*/  HMMA.16816.F32 R16, R16, R34.reuse, R40 ;  /* 0x000000221010723c */ /* 0x080fe20000001828 */
[----:B------:R-:W-:Y:S07]  /*7f50*/  LDSM.16.MT88.4 R40, [R6+UR6+0x11800] ;  /* 0x011800060628783b */ /* 0x000fee0008004200 */
[----:B------:R-:W-:Y:S01]  /*7f60*/  HMMA.16816.F32 R88, R88, R34, R36 ;  /* 0x000000225858723c */ /* 0x000fe20000001824 */
[----:B------:R-:W0:Y:S04]  /*7f70*/  LDSM.16.M88.4 R36, [R7+UR6+0x80] ;  /* 0x000080060724783b */ /* 0x000e280008000200 */
[----:B------:R-:W0:Y:S03]  /*7f80*/  LDSM.16.M88.4 R32, [R7+UR6+0x8080] ;  /* 0x008080060720783b */ /* 0x000e260008000200 */
[-C--:B-1----:R-:W-:Y:S08]  /*7f90*/  HMMA.16816.F32 R48, R20, R12.reuse, R48 ;  /* 0x0000000c1430723c */ /* 0x082ff00000001830 */
[----:B------:R-:W-:Y:S08]  /*7fa0*/  HMMA.16816.F32 R28, R52, R12, R28 ;  /* 0x0000000c341c723c */ /* 0x000ff0000000181c */
[-C--:B---3--:R-:W-:Y:S01]  /*7fb0*/  HMMA.16816.F32 R20, R20, R8.reuse, R16 ;  /* 0x000000081414723c */ /* 0x088fe20000001810 */
[----:B------:R-:W1:Y:S07]  /*7fc0*/  LDSM.16.MT88.4 R16, [R5+UR6+0x11800] ;  /* 0x011800060510783b */ /* 0x000e6e0008004200 */
[----:B------:R-:W-:Y:S01]  /*7fd0*/  HMMA.16816.F32 R88, R52, R8, R88 ;  /* 0x000000083458723c */ /* 0x000fe20000001858 */
[----:B------:R-:W-:Y:S07]  /*7fe0*/  LDSM.16.MT88.4 R52, [R6+UR6+0x12000] ;  /* 0x012000060634783b */ /* 0x000fee0008004200 */
[-C--:B------:R-:W-:Y:S08]  /*7ff0*/  HMMA.16816.F32 R48, R44, R14.reuse, R48 ;  /* 0x0000000e2c30723c */ /* 0x080ff00000001830 */
[----:B0-----:R-:W-:Y:S01]  /*8000*/  HMMA.16816.F32 R28, R24, R14, R28 ;  /* 0x0000000e181c723c */ /* 0x001fe2000000181c */
[----:B------:R-:W0:Y:S07]  /*8010*/  LDSM.16.MT88.4 R12, [R6+UR6+0x11c00] ;  /* 0x011c0006060c783b */ /* 0x000e2e0008004200 */
[-C--:B------:R-:W-:Y:S01]  /*8020*/  HMMA.16816.F32 R20, R44, R10.reuse, R20 ;  /* 0x0000000a2c14723c */ /* 0x080fe20000001814 */
[----:B------:R-:W3:Y:S07]  /*8030*/  LDSM.16.MT88.4 R44, [R5+UR6+0x11c00] ;  /* 0x011c0006052c783b */ /* 0x000eee0008004200 */
[----:B------:R-:W-:Y:S01]  /*8040*/  HMMA.16816.F32 R88, R24, R10, R88 ;  /* 0x0000000a1858723c */ /* 0x000fe20000001858 */
[----:B------:R-:W-:Y:S04]  /*8050*/  LDSM.16.M88.4 R24, [R116+UR6+0x8100] ;  /* 0x008100067418783b */ /* 0x000fe80008000200 */
[----:B------:R-:W-:Y:S03]  /*8060*/  LDSM.16.MT88.4 R8, [R5+UR6+0x12000] ;  /* 0x012000060508783b */ /* 0x000fe60008004200 */
[C---:B------:R-:W-:Y:S08]  /*8070*/  HMMA.16816.F32 R48, R40.reuse, R36, R48 ;  /* 0x000000242830723c */ /* 0x040ff00000001830 */
[----:B------:R-:W-:Y:S01]  /*8080*/  HMMA.16816.F32 R20, R40, R32, R20 ;  /* 0x000000202814723c */ /* 0x000fe20000001814 */
[----:B------:R-:W4:Y:S07]  /*8090*/  LDSM.16.M88.4 R40, [R116+UR6+0x100] ;  /* 0x000100067428783b */ /* 0x000f2e0008000200 */
[C---:B-1----:R-:W-:Y:S08]  /*80a0*/  HMMA.16816.F32 R28, R16.reuse, R36, R28 ;  /* 0x00000024101c723c */ /* 0x042ff0000000181c */
[----:B------:R-:W-:Y:S01]  /*80b0*/  HMMA.16816.F32 R88, R16, R32, R88 ;  /* 0x000000201058723c */ /* 0x000fe20000001858 */
[----:B------:R-:W-:Y:S07]  /*80c0*/  LDSM.16.MT88.4 R16, [R5+UR6+0x12400] ;  /* 0x012400060510783b */ /* 0x000fee0008004200 */
[C---:B0-----:R-:W-:Y:S08]  /*80d0*/  HMMA.16816.F32 R48, R12.reuse, R38, R48 ;  /* 0x000000260c30723c */ /* 0x041ff00000001830 */
[----:B------:R-:W-:Y:S01]  /*80e0*/  HMMA.16816.F32 R20, R12, R34, R20 ;  /* 0x000000220c14723c */ /* 0x000fe20000001814 */
[----:B------:R-:W0:Y:S07]  /*80f0*/  LDSM.16.MT88.4 R12, [R6+UR6+0x12400] ;  /* 0x01240006060c783b */ /* 0x000e2e0008004200 */
[C---:B---3--:R-:W-:Y:S01]  /*8100*/  HMMA.16816.F32 R28, R44.reuse, R38, R28 ;  /* 0x000000262c1c723c */ /* 0x048fe2000000181c */
[----:B------:R-:W-:Y:S07]  /*8110*/  LDSM.16.M88.4 R36, [R7+UR6+0x100] ;  /* 0x000100060724783b */ /* 0x000fee0008000200 */
[----:B------:R-:W-:Y:S01]  /*8120*/  HMMA.16816.F32 R88, R44, R34, R88 ;  /* 0x000000222c58723c */ /* 0x000fe20000001858 */
[----:B------:R-:W1:Y:S04]  /*8130*/  LDSM.16.MT88.4 R32, [R6+UR6+0x12800] ;  /* 0x012800060620783b */ /* 0x000e680008004200 */
[----:B------:R-:W3:Y:S03]  /*8140*/  LDSM.16.M88.4 R44, [R7+UR6+0x8100] ;  /* 0x00810006072c783b */ /* 0x000ee60008000200 */
[C---:B----4-:R-:W-:Y:S08]  /*8150*/  HMMA.16816.F32 R48, R52.reuse, R40, R48 ;  /* 0x000000283430723c */ /* 0x050ff00000001830 */
[----:B------:R-:W-:Y:S01]  /*8160*/  HMMA.16816.F32 R20, R52, R24, R20 ;  /* 0x000000183414723c */ /* 0x000fe20000001814 */
[----:B------:R-:W4:Y:S07]  /*8170*/  LDSM.16.MT88.4 R52, [R5+UR6+0x12800] ;  /* 0x012800060534783b */ /* 0x000f2e0008004200 */
[C---:B------:R-:W-:Y:S08]  /*8180*/  HMMA.16816.F32 R28, R8.reuse, R40, R28 ;  /* 0x00000028081c723c */ /* 0x040ff0000000181c */
[----:B------:R-:W-:Y:S01]  /*8190*/  HMMA.16816.F32 R88, R8, R24, R88 ;  /* 0x000000180858723c */ /* 0x000fe20000001858 */
[----:B------:R-:W-:Y:S07]  /*81a0*/  LDSM.16.MT88.4 R8, [R5+UR6+0x12c00] ;  /* 0x012c00060508783b */ /* 0x000fee0008004200 */
[C---:B0-----:R-:W-:Y:S08]  /*81b0*/  HMMA.16816.F32 R48, R12.reuse, R42, R48 ;  /* 0x0000002a0c30723c */ /* 0x041ff00000001830 */
[----:B------:R-:W-:Y:S01]  /*81c0*/  HMMA.16816.F32 R20, R12, R26, R20 ;  /* 0x0000001a0c14723c */ /* 0x000fe20000001814 */
[----:B------:R-:W0:Y:S07]  /*81d0*/  LDSM.16.MT88.4 R12, [R6+UR6+0x12c00] ;  /* 0x012c0006060c783b */ /* 0x000e2e0008004200 */
[C---:B------:R-:W-:Y:S01]  /*81e0*/  HMMA.16816.F32 R28, R16.reuse, R42, R28 ;  /* 0x0000002a101c723c */ /* 0x040fe2000000181c */
[----:B------:R-:W-:Y:S07]  /*81f0*/  LDSM.16.MT88.4 R40, [R6+UR6+0x13800] ;  /* 0x013800060628783b */ /* 0x000fee0008004200 */
[----:B------:R-:W-:Y:S01]  /*8200*/  HMMA.16816.F32 R88, R16, R26, R88 ;  /* 0x0000001a1058723c */ /* 0x000fe20000001858 */
[----:B------:R-:W-:Y:S04]  /*8210*/  LDSM.16.M88.4 R16, [R116+UR6+0x180] ;  /* 0x000180067410783b */ /* 0x000fe80008000200 */
[----:B------:R-:W2:Y:S03]  /*8220*/  LDSM.16.MT88.4 R24, [R6+UR6+0x13000] ;  /* 0x013000060618783b */ /* 0x000ea60008004200 */
[C---:B-1----:R-:W-:Y:S01]  /*8230*/  HMMA.16816.F32 R48, R32.reuse, R36, R48 ;  /* 0x000000242030723c */ /* 0x042fe20000001830 */
[----:B------:R-:W1:Y:S07]  /*8240*/  LDSM.16.M88.4 R116, [R116+UR6+0x8180] ;  /* 0x008180067474783b */ /* 0x000e6e0008000200 */
[----:B---3--:R-:W-:Y:S01]  /*8250*/  HMMA.16816.F32 R20, R32, R44, R20 ;  /* 0x0000002c2014723c */ /* 0x008fe20000001814 */
[----:B------:R-:W3:Y:S07]  /*8260*/  LDSM.16.MT88.4 R32, [R5+UR6+0x13000] ;  /* 0x013000060520783b */ /* 0x000eee0008004200 */
[C---:B----4-:R-:W-:Y:S08]  /*8270*/  HMMA.16816.F32 R28, R52.reuse, R36, R28 ;  /* 0x00000024341c723c */ /* 0x050ff0000000181c */
[----:B------:R-:W-:Y:S01]  /*8280*/  HMMA.16816.F32 R88, R52, R44, R88 ;  /* 0x0000002c3458723c */ /* 0x000fe20000001858 */
[----:B------:R-:W4:Y:S04]  /*8290*/  LDL.64 R52, [R1+0x300] ;  /* 0x0003000001347983 */ /* 0x000f280000100a00 */
[----:B------:R-:W4:Y:S03]  /*82a0*/  LDL.64 R54, [R1+0x2b8] ;  /* 0x0002b80001367983 */ /* 0x000f260000100a00 */
[C---:B0-----:R-:W-:Y:S08]  /*82b0*/  HMMA.16816.F32 R48, R12.reuse, R38, R48 ;  /* 0x000000260c30723c */ /* 0x041ff00000001830 */
[----:B------:R-:W-:Y:S01]  /*82c0*/  HMMA.16816.F32 R20, R12, R46, R20 ;  /* 0x0000002e0c14723c */ /* 0x000fe20000001814 */
[----:B------:R-:W0:Y:S07]  /*82d0*/  LDSM.16.MT88.4 R12, [R6+UR6+0x13400] ;  /* 0x01340006060c783b */ /* 0x000e2e0008004200 */
[C---:B------:R-:W-:Y:S01]  /*82e0*/  HMMA.16816.F32 R36, R8.reuse, R38, R28 ;  /* 0x000000260824723c */ /* 0x040fe2000000181c */
[----:B------:R-:W0:Y:S07]  /*82f0*/  LDSM.16.MT88.4 R28, [R5+UR6+0x13400] ;  /* 0x01340006051c783b */ /* 0x000e2e0008004200 */
[----:B------:R-:W-:Y:S01]  /*8300*/  HMMA.16816.F32 R88, R8, R46, R88 ;  /* 0x0000002e0858723c */ /* 0x000fe20000001858 */
[----:B------:R-:W-:Y:S04]  /*8310*/  LDSM.16.M88.4 R8, [R7+UR6+0x8180] ;  /* 0x008180060708783b */ /* 0x000fe80008000200 */
[----:B------:R-:W-:Y:S03]  /*8320*/  LDSM.16.MT88.4 R44, [R5+UR6+0x13800] ;  /* 0x01380006052c783b */ /* 0x000fe60008004200 */
[C---:B--2---:R-:W-:Y:S08]  /*8330*/  HMMA.16816.F32 R48, R24.reuse, R16, R48 ;  /* 0x000000101830723c */ /* 0x044ff00000001830 */
[----:B-1----:R-:W-:Y:S01]  /*8340*/  HMMA.16816.F32 R20, R24, R116, R20 ;  /* 0x000000741814723c */ /* 0x002fe20000001814 */
[----:B------:R-:W1:Y:S07]  /*8350*/  LDSM.16.M88.4 R24, [R7+UR6+0x180] ;  /* 0x000180060718783b */ /* 0x000e6e0008000200 */
[C---:B---3--:R-:W-:Y:S08]  /*8360*/  HMMA.16816.F32 R36, R32.reuse, R16, R36 ;  /* 0x000000102024723c */ /* 0x048ff00000001824 */
[----:B------:R-:W-:Y:S01]  /*8370*/  HMMA.16816.F32 R88, R32, R116, R88 ;  /* 0x000000742058723c */ /* 0x000fe20000001858 */
[----:B------:R-:W-:Y:S07]  /*8380*/  LDSM.16.MT88.4 R32, [R5+UR6+0x13c00] ;  /* 0x013c00060520783b */ /* 0x000fee0008004200 */
[-C--:B0-----:R-:W-:Y:S08]  /*8390*/  HMMA.16816.F32 R48, R12, R18.reuse, R48 ;  /* 0x000000120c30723c */ /* 0x081ff00000001830 */
[----:B------:R-:W-:Y:S01]  /*83a0*/  HMMA.16816.F32 R36, R28, R18, R36 ;  /* 0x000000121c24723c */ /* 0x000fe20000001824 */
[----:B------:R-:W0:Y:S07]  /*83b0*/  LDSM.16.MT88.4 R16, [R6+UR6+0x13c00] ;  /* 0x013c00060610783b */ /* 0x000e2e0008004200 */
[-C--:B------:R-:W-:Y:S08]  /*83c0*/  HMMA.16816.F32 R20, R12, R118.reuse, R20 ;  /* 0x000000760c14723c */ /* 0x080ff00000001814 */
[----:B------:R-:W-:Y:S08]  /*83d0*/  HMMA.16816.F32 R88, R28, R118, R88 ;  /* 0x000000761c58723c */ /* 0x000ff00000001858 */
[C---:B-1----:R-:W-:Y:S08]  /*83e0*/  HMMA.16816.F32 R48, R40.reuse, R24, R48 ;  /* 0x000000182830723c */ /* 0x042ff00000001830 */
[----:B------:R-:W-:Y:S08]  /*83f0*/  HMMA.16816.F32 R40, R40, R8, R20 ;  /* 0x000000082828723c */ /* 0x000ff00000001814 */
[C---:B------:R-:W-:Y:S01]  /*8400*/  HMMA.16816.F32 R12, R44.reuse, R24, R36 ;  /* 0x000000182c0c723c */ /* 0x040fe20000001824 */
[----:B------:R-:W2:Y:S04]  /*8410*/  LDL.64 R38, [R1+0x318] ;  /* 0x0003180001267983 */ /* 0x000ea80000100a00 */
[----:B------:R-:W3:Y:S03]  /*8420*/  LDL.64 R36, [R1+0x2f8] ;  /* 0x0002f80001247983 */ /* 0x000ee60000100a00 */
[----:B------:R-:W-:Y:S01]  /*8430*/  HMMA.16816.F32 R88, R44, R8, R88 ;  /* 0x000000082c58723c */ /* 0x000fe20000001858 */
[----:B------:R-:W2:Y:S07]  /*8440*/  LDL.64 R44, [R1+0x2c0] ;  /* 0x0002c000012c7983 */ /* 0x000eae0000100a00 */
[C---:B0-----:R-:W-:Y:S08]  /*8450*/  HMMA.16816.F32 R20, R16.reuse, R26, R48 ;  /* 0x0000001a1014723c */ /* 0x041ff00000001830 */
[----:B------:R-:W-:Y:S01]  /*8460*/  HMMA.16816.F32 R16, R16, R10, R40 ;  /* 0x0000000a1010723c */ /* 0x000fe20000001828 */
[----:B------:R-:W2:Y:S04]  /*8470*/  LDL.64 R42, [R1+0x690] ;  /* 0x00069000012a7983 */ /* 0x000ea80000100a00 */
[----:B------:R-:W2:Y:S03]  /*8480*/  LDL.64 R40, [R1+0x680] ;  /* 0x0006800001287983 */ /* 0x000ea60000100a00 */
[C---:B------:R-:W-:Y:S08]  /*8490*/  HMMA.16816.F32 R12, R32.reuse, R26, R12 ;  /* 0x0000001a200c723c */ /* 0x040ff0000000180c */
[----:B------:R-:W-:Y:S01]  /*84a0*/  HMMA.16816.F32 R8, R32, R10, R88 ;  /* 0x0000000a2008723c */ /* 0x000fe20000001858 */
[----:B------:R-:W-:Y:S01]  /*84b0*/  FMUL R6, R22, UR9 ;  /* 0x0000000916067c20 */ /* 0x000fe20008400000 */
[----:B------:R-:W-:Y:S01]  /*84c0*/  FMUL R26, R23, UR9 ;  /* 0x00000009171a7c20 */ /* 0x000fe20008400000 */
[----:B------:R-:W-:Y:S01]  /*84d0*/  FMUL R27, R18, UR9 ;  /* 0x00000009121b7c20 */ /* 0x000fe20008400000 */
[----:B------:R-:W-:Y:S01]  /*84e0*/  FMUL R5, R20, UR9 ;  /* 0x0000000914057c20 */ /* 0x000fe20008400000 */
[----:B------:R-:W-:Y:S01]  /*84f0*/  FMUL R28, R21, UR9 ;  /* 0x00000009151c7c20 */ /* 0x000fe20008400000 */
[----:B------:R-:W-:Y:S01]  /*8500*/  FMUL R29, R16, UR9 ;  /* 0x00000009101d7c20 */ /* 0x000fe20008400000 */
[----:B------:R-:W2:Y:S04]  /*8510*/  LDL.64 R34, [R1+0x320] ;  /* 0x0003200001227983 */ /* 0x000ea80000100a00 */
[----:B------:R-:W-:Y:S01]  /*8520*/  FMUL R7, R12, UR9 ;  /* 0x000000090c077c20 */ /* 0x000fe20008400000 */
[----:B------:R-:W-:Y:S01]  /*8530*/  FMUL R24, R13, UR9 ;  /* 0x000000090d187c20 */ /* 0x000fe20008400000 */
[----:B------:R-:W-:Y:S01]  /*8540*/  FMNMX3 R6, R6, R26, R27, !PT ;  /* 0x0000001a06067276 */ /* 0x000fe2000780001b */
[----:B------:R-:W2:Y:S04]  /*8550*/  LDL.64 R32, [R1+0x308] ;  /* 0x0003080001207983 */ /* 0x000ea80000100a00 */
[----:B------:R-:W2:Y:S01]  /*8560*/  LDL.64 R88, [R1+0x2d8] ;  /* 0x0002d80001587983 */ /* 0x000ea20000100a00 */
[----:B------:R-:W-:Y:S01]  /*8570*/  FMUL R25, R8, UR9 ;  /* 0x0000000908197c20 */ /* 0x000fe20008400000 */
[----:B------:R-:W-:-:S02]  /*8580*/  FMUL R26, R10, UR9 ;  /* 0x000000090a1a7c20 */ /* 0x000fc40008400000 */
[----:B------:R-:W2:Y:S02]  /*8590*/  LDL.64 R90, [R1+0x290] ;  /* 0x00029000015a7983 */ /* 0x000ea40000100a00 */
[----:B------:R-:W-:Y:S01]  /*85a0*/  FMNMX3 R7, R7, R24, R25, !PT ;  /* 0x0000001807077276 */ /* 0x000fe20007800019 */
[----:B------:R-:W-:Y:S01]  /*85b0*/  FMUL R24, R14, UR9 ;  /* 0x000000090e187c20 */ /* 0x000fe20008400000 */
[----:B------:R-:W-:Y:S01]  /*85c0*/  FMUL R25, R15, UR9 ;  /* 0x000000090f197c20 */ /* 0x000fe20008400000 */
[----:B------:R-:W-:Y:S01]  /*85d0*/  FMNMX3 R5, R5, R28, R29, !PT ;  /* 0x0000001c05057276 */ /* 0x000fe2000780001d */
[----:B------:R-:W-:Y:S01]  /*85e0*/  FMUL R27, R17, UR9 ;  /* 0x00000009111b7c20 */ /* 0x000fe20008400000 */
[----:B------:R-:W-:Y:S01]  /*85f0*/  FMUL R28, R19, UR9 ;  /* 0x00000009131c7c20 */ /* 0x000fe20008400000 */
[----:B------:R-:W-:Y:S01]  /*8600*/  FMUL R29, R9, UR9 ;  /* 0x00000009091d7c20 */ /* 0x000fe20008400000 */
[----:B------:R-:W-:Y:S01]  /*8610*/  FMUL R30, R11, UR9 ;  /* 0x000000090b1e7c20 */ /* 0x000fe20008400000 */
[----:B------:R-:W-:-:S02]  /*8620*/  FMNMX3 R24, R24, R25, R26, !PT ;  /* 0x0000001918187276 */ /* 0x000fc4000780001a */
[----:B------:R-:W-:Y:S02]  /*8630*/  FMNMX R5, R27, R5, !PT ;  /* 0x000000051b057209 */ /* 0x000fe40007800000 */
[----:B------:R-:W-:Y:S02]  /*8640*/  FMNMX R6, R28, R6, !PT ;  /* 0x000000061c067209 */ /* 0x000fe40007800000 */
[----:B------:R-:W-:Y:S02]  /*8650*/  FMNMX R7, R29, R7, !PT ;  /* 0x000000071d077209 */ /* 0x000fe40007800000 */
[----:B------:R-:W-:Y:S01]  /*8660*/  FMNMX R24, R30, R24, !PT ;  /* 0x000000181e187209 */ /* 0x000fe20007800000 */
[----:B------:R-:W0:Y:S04]  /*8670*/  SHFL.BFLY PT, R28, R5, 0x2, 0x1f ;  /* 0x0c401f00051c7f89 */ /* 0x000e2800000e0000 */
[----:B------:R-:W1:Y:S04]  /*8680*/  SHFL.BFLY PT, R27, R6, 0x2, 0x1f ;  /* 0x0c401f00061b7f89 */ /* 0x000e6800000e0000 */
[----:B------:R-:W5:Y:S04]  /*8690*/  SHFL.BFLY PT, R26, R7, 0x2, 0x1f ;  /* 0x0c401f00071a7f89 */ /* 0x000f6800000e0000 */
[----:B------:R-:W5:Y:S01]  /*86a0*/  SHFL.BFLY PT, R25, R24, 0x2, 0x1f ;  /* 0x0c401f0018197f89 */ /* 0x000f6200000e0000 */
[----:B0-----:R-:W-:-:S02]  /*86b0*/  FMNMX R5, R5, R28, !PT ;  /* 0x0000001c05057209 */ /* 0x001fc40007800000 */
[----:B-1----:R-:W-:Y:S02]  /*86c0*/  FMNMX R6, R6, R27, !PT ;  /* 0x0000001b06067209 */ /* 0x002fe40007800000 */
[----:B-----5:R-:W-:Y:S02]  /*86d0*/  FMNMX R7, R7, R26, !PT ;  /* 0x0000001a07077209 */ /* 0x020fe40007800000 */
[----:B------:R-:W-:Y:S01]  /*86e0*/  FMNMX R25, R24, R25, !PT ;  /* 0x0000001918197209 */ /* 0x000fe20007800000 */
[----:B------:R-:W0:Y:S04]  /*86f0*/  SHFL.BFLY PT, R26, R5, 0x1, 0x1f ;  /* 0x0c201f00051a7f89 */ /* 0x000e2800000e0000 */
[----:B------:R-:W1:Y:S04]  /*8700*/  SHFL.BFLY PT, R27, R6, 0x1, 0x1f ;  /* 0x0c201f00061b7f89 */ /* 0x000e6800000e0000 */
[----:B------:R-:W5:Y:S04]  /*8710*/  SHFL.BFLY PT, R28, R7, 0x1, 0x1f ;  /* 0x0c201f00071c7f89 */ /* 0x000f6800000e0000 */
[----:B------:R-:W5:Y:S01]  /*8720*/  SHFL.BFLY PT, R29, R25, 0x1, 0x1f ;  /* 0x0c201f00191d7f89 */ /* 0x000f6200000e0000 */
[----:B------:R-:W-:-:S04]  /*8730*/  LOP3.LUT R24, R250, 0xff, RZ, 0xc0, !PT ;  /* 0x000000fffa187812 */ /* 0x000fc800078ec0ff */
[----:B------:R-:W-:Y:S02]  /*8740*/  SHF.R.U32.HI R24, RZ, 0x3, R24 ;  /* 0x00000003ff187819 */ /* 0x000fe40000011618 */
[----:B------:R-:W-:Y:S02]  /*8750*/  IADD3 R30, PT, PT, R211, UR6, RZ ;  /* 0x00000006d31e7c10 */ /* 0x000fe4000fffe0ff */
[----:B------:R-:W-:Y:S02]  /*8760*/  LOP3.LUT R24, R24, 0x1c, RZ, 0xc0, !PT ;  /* 0x0000001c18187812 */ /* 0x000fe400078ec0ff */
[----:B0-----:R-:W-:-:S03]  /*8770*/  FMNMX R26, R5, R26, !PT ;  /* 0x0000001a051a7209 */ /* 0x001fc60007800000 */
[----:B------:R-:W-:Y:S01]  /*8780*/  IMAD.IADD R24, R30, 0x1, R24 ;  /* 0x000000011e187824 */ /* 0x000fe200078e0218 */
[----:B------:R-:W-:Y:S01]  /*8790*/  BAR.SYNC.DEFER_BLOCKING 0x0 ;  /* 0x0000000000007b1d */ /* 0x000fe20000010000 */
[----:B-1----:R-:W-:Y:S02]  /*87a0*/  FMNMX R27, R6, R27, !PT ;  /* 0x0000001b061b7209 */ /* 0x002fe40007800000 */
[----:B-----5:R-:W-:Y:S02]  /*87b0*/  FMNMX R28, R7, R28, !PT ;  /* 0x0000001c071c7209 */ /* 0x020fe40007800000 */
[----:B------:R-:W-:Y:S01]  /*87c0*/  FMNMX R29, R25, R29, !PT ;  /* 0x0000001d191d7209 */ /* 0x000fe20007800000 */
[----:B------:R-:W-:Y:S04]  /*87d0*/  @!P1 STS [R24], R26 ;  /* 0x0000001a18009388 */ /* 0x000fe80000000800 */
[----:B------:R0:W-:Y:S04]  /*87e0*/  @!P1 STS [R24+0x100], R27 ;  /* 0x0001001b18009388 */ /* 0x0001e80000000800 */
[----:B------:R-:W-:Y:S04]  /*87f0*/  @!P1 STS [R24+0x200], R28 ;  /* 0x0002001c18009388 */ /* 0x000fe80000000800 */
[----:B------:R-:W-:Y:S01]  /*8800*/  @!P1 STS [R24+0x300], R29 ;  /* 0x0003001d18009388 */ /* 0x000fe20000000800 */
[----:B------:R-:W-:Y:S01]  /*8810*/  LEA R25, R207, UR6, 0x2 ;  /* 0x00000006cf197c11 */ /* 0x000fe2000f8e10ff */
[----:B------:R-:W-:Y:S06]  /*8820*/  BAR.SYNC.DEFER_BLOCKING 0x0 ;  /* 0x0000000000007b1d */ /* 0x000fec0000010000 */
[----:B0-----:R-:W5:Y:S04]  /*8830*/  LDL.64 R26, [R1+0x310] ;  /* 0x00031000011a7983 */ /* 0x001f680000100a00 */
[----:B------:R-:W2:Y:S04]  /*8840*/  LDL.64 R206, [R1+0x1a8] ;  /* 0x0001a80001ce7983 */ /* 0x000ea80000100a00 */
[----:B------:R-:W0:Y:S04]  /*8850*/  LDS R5, [R25] ;  /* 0x0000000019057984 */ /* 0x000e280000000800 */
[----:B0-----:R-:W0:Y:S02]  /*8860*/  SHFL.BFLY PT, R6, R5, 0x4, 0x1f ;  /* 0x0c801f0005067f89 */ /* 0x001e2400000e0000 */
[----:B0-----:R-:W-:-:S05]  /*8870*/  FMNMX R6, R5, R6, !PT ;  /* 0x0000000605067209 */ /* 0x001fca0007800000 */
[----:B------:R-:W0:Y:S02]  /*8880*/  SHFL.BFLY PT, R5, R6, 0x2, 0x1f ;  /* 0x0c401f0006057f89 */ /* 0x000e2400000e0000 */
[----:B0-----:R-:W-:-:S05]  /*8890*/  FMNMX R5, R6, R5, !PT ;  /* 0x0000000506057209 */ /* 0x001fca0007800000 */
[----:B------:R-:W0:Y:S02]  /*88a0*/  SHFL.BFLY PT, R6, R5, 0x1, 0x1f ;  /* 0x0c201f0005067f89 */ /* 0x000e2400000e0000 */
[----:B0-----:R-:W-:-:S05]  /*88b0*/  FMNMX R6, R5, R6, !PT ;  /* 0x0000000605067209 */ /* 0x001fca0007800000 */
[----:B------:R-:W-:Y:S01]  /*88c0*/  @!P0 STS [R25], R6 ;  /* 0x0000000619008388 */ /* 0x000fe20000000800 */
[----:B------:R-:W-:Y:S06]  /*88d0*/  BAR.SYNC.DEFER_BLOCKING 0x0 ;  /* 0x0000000000007b1d */ /* 0x000fec0000010000 */
[----:B------:R-:W0:Y:S04]  /*88e0*/  LDS R5, [R211+UR6] ;  /* 0x00000006d3057984 */ /* 0x000e280008000800 */
[----:B------:R-:W1:Y:S04]  /*88f0*/  LDS R7, [R211+UR6+0x200] ;  /* 0x00020006d3077984 */ /* 0x000e680008000800 */
[----:B------:R-:W1:Y:S01]  /*8900*/  LDS R6, [R211+UR6+0x100] ;  /* 0x00010006d3067984 */ /* 0x000e620008000800 */
[----:B0-----:R-:W-:-:S05]  /*8910*/  FMNMX R5, R5, R121, !PT ;  /* 0x0000007905057209 */ /* 0x001fca0007800000 */
[--C-:B------:R-:W-:Y:S01]  /*8920*/  FFMA R205, R20, UR9, -R5.reuse ;  /* 0x0000000914cd7c23 */ /* 0x100fe20008000805 */
[----:B------:R-:W-:Y:S02]  /*8930*/  FFMA R20, R16, UR9, -R5 ;  /* 0x0000000910147c23 */ /* 0x000fe40008000805 */
[----:B------:R-:W0:Y:S01]  /*8940*/  LDS R16, [R211+UR6+0x300] ;  /* 0x00030006d3107984 */ /* 0x000e220008000800 */
[----:B-1----:R-:W-:-:S05]  /*8950*/  FMNMX R7, R7, R2, !PT ;  /* 0x0000000207077209 */ /* 0x002fca0007800000 */
[----:B------:R-:W-:-:S04]  /*8960*/  FFMA R12, R12, UR9, -R7 ;  /* 0x000000090c0c7c23 */ /* 0x000fc80008000807 */
[----:B------:R-:W-:Y:S01]  /*8970*/  FMUL R12, R12, 1.4426950216293334961 ;  /* 0x3fb8aa3b0c0c7820 */ /* 0x000fe20000400000 */
[----:B------:R-:W-:-:S03]  /*8980*/  FMNMX R6, R6, R120, !PT ;  /* 0x0000007806067209 */ /* 0x000fc60007800000 */
[----:B------:R1:W-:Y:S01]  /*8990*/  MUFU.EX2 R189, R12 ;  /* 0x0000000c00bd7308 */ /* 0x0003e20000000800 */
[----:B------:R-:W-:Y:S01]  /*89a0*/  FFMA R21, R21, UR9, -R5 ;  /* 0x0000000915157c23 */ /* 0x000fe20008000805 */
[--C-:B------:R-:W-:Y:S01]  /*89b0*/  FFMA R22, R22, UR9, -R6.reuse ;  /* 0x0000000916167c23 */ /* 0x100fe20008000806 */
[--C-:B------:R-:W-:Y:S01]  /*89c0*/  FFMA R23, R23, UR9, -R6.reuse ;  /* 0x0000000917177c23 */ /* 0x100fe20008000806 */
[--C-:B-1----:R-:W-:Y:S01]  /*89d0*/  FFMA R12, R8, UR9, -R7.reuse ;  /* 0x00000009080c7c23 */ /* 0x102fe20008000807 */
[----:B------:R-:W-:Y:S01]  /*89e0*/  FFMA R13, R13, UR9, -R7 ;  /* 0x000000090d0d7c23 */ /* 0x000fe20008000807 */
[----:B------:R-:W-:Y:S01]  /*89f0*/  FMUL R205, R205, 1.4426950216293334961 ;  /* 0x3fb8aa3bcdcd7820 */ /* 0x000fe20000400000 */
[----:B------:R-:W-:Y:S01]  /*8a00*/  FMUL R21, R21, 1.4426950216293334961 ;  /* 0x3fb8aa3b15157820 */ /* 0x000fe20000400000 */
[----:B------:R-:W-:Y:S01]  /*8a10*/  FMUL R22, R22, 1.4426950216293334961 ;  /* 0x3fb8aa3b16167820 */ /* 0x000fe20000400000 */
[----:B------:R-:W-:Y:S01]  /*8a20*/  FMUL R23, R23, 1.4426950216293334961 ;  /* 0x3fb8aa3b17177820 */ /* 0x000fe20000400000 */
[----:B------:R-:W-:Y:S01]  /*8a30*/  FFMA R18, R18, UR9, -R6 ;  /* 0x0000000912127c23 */ /* 0x000fe20008000806 */
[----:B------:R-:W-:Y:S01]  /*8a40*/  FMUL R13, R13, 1.4426950216293334961 ;  /* 0x3fb8aa3b0d0d7820 */ /* 0x000fe20000400000 */
[----:B0-----:R-:W-:-:S05]  /*8a50*/  FMNMX R8, R16, R0, !PT ;  /* 0x0000000010087209 */ /* 0x001fca0007800000 */
[--C-:B------:R-:W-:Y:S01]  /*8a60*/  FFMA R14, R14, UR9, -R8.reuse ;  /* 0x000000090e0e7c23 */ /* 0x100fe20008000808 */
[--C-:B------:R-:W-:Y:S01]  /*8a70*/  FFMA R15, R15, UR9, -R8.reuse ;  /* 0x000000090f0f7c23 */ /* 0x100fe20008000808 */
[----:B------:R-:W-:Y:S02]  /*8a80*/  FFMA R10, R10, UR9, -R8 ;  /* 0x000000090a0a7c23 */ /* 0x000fe40008000808 */
[----:B------:R-:W-:Y:S01]  /*8a90*/  FMUL R14, R14, 1.4426950216293334961 ;  /* 0x3fb8aa3b0e0e7820 */ /* 0x000fe20000400000 */
[----:B------:R-:W-:Y:S01]  /*8aa0*/  FMUL R15, R15, 1.4426950216293334961 ;  /* 0x3fb8aa3b0f0f7820 */ /* 0x000fe20000400000 */
[----:B------:R-:W-:Y:S01]  /*8ab0*/  MUFU.EX2 R205, R205 ;  /* 0x000000cd00cd7308 */ /* 0x000fe20000000800 */
[----:B------:R-:W-:Y:S01]  /*8ac0*/  FMUL R20, R20, 1.4426950216293334961 ;  /* 0x3fb8aa3b14147820 */ /* 0x000fe20000400000 */
[----:B------:R-:W-:Y:S01]  /*8ad0*/  FFMA R17, R17, UR9, -R5 ;  /* 0x0000000911117c23 */ /* 0x000fe20008000805 */
[----:B------:R-:W-:Y:S01]  /*8ae0*/  FFMA R19, R19, UR9, -R6 ;  /* 0x0000000913137c23 */ /* 0x000fe20008000806 */
[----:B------:R-:W-:Y:S01]  /*8af0*/  FMUL R18, R18, 1.4426950216293334961 ;  /* 0x3fb8aa3b12127820 */ /* 0x000fe20000400000 */
[----:B------:R-:W-:Y:S01]  /*8b00*/  FMUL R12, R12, 1.4426950216293334961 ;  /* 0x3fb8aa3b0c0c7820 */ /* 0x000fe20000400000 */
[----:B------:R-:W-:Y:S01]  /*8b10*/  FFMA R9, R9, UR9, -R7 ;  /* 0x0000000909097c23 */ /* 0x000fe20008000807 */
[----:B------:R-:W-:Y:S01]  /*8b20*/  FMUL R10, R10, 1.4426950216293334961 ;  /* 0x3fb8aa3b0a0a7820 */ /* 0x000fe20000400000 */
[----:B------:R-:W0:Y:S01]  /*8b30*/  MUFU.EX2 R203, R21 ;  /* 0x0000001500cb7308 */ /* 0x000e220000000800 */
[----:B------:R-:W-:Y:S01]  /*8b40*/  FFMA R11, R11, UR9, -R8 ;  /* 0x000000090b0b7c23 */ /* 0x000fe20008000808 */
[----:B------:R-:W-:Y:S01]  /*8b50*/  FMUL R17, R17, 1.4426950216293334961 ;  /* 0x3fb8aa3b11117820 */ /* 0x000fe20000400000 */
[----:B------:R-:W-:Y:S01]  /*8b60*/  FMUL R19, R19, 1.4426950216293334961 ;  /* 0x3fb8aa3b13137820 */ /* 0x000fe20000400000 */
[----:B------:R-:W-:-:S04]  /*8b70*/  FMUL R9, R9, 1.4426950216293334961 ;  /* 0x3fb8aa3b09097820 */ /* 0x000fc80000400000 */
[----:B------:R-:W-:Y:S01]  /*8b80*/  MUFU.EX2 R201, R22 ;  /* 0x0000001600c97308 */ /* 0x000fe20000000800 */
[----:B------:R-:W-:-:S07]  /*8b90*/  FMUL R11, R11, 1.4426950216293334961 ;  /* 0x3fb8aa3b0b0b7820 */ /* 0x000fce0000400000 */
[----:B------:R1:W0:Y:S08]  /*8ba0*/  MUFU.EX2 R199, R23 ;  /* 0x0000001700c77308 */ /* 0x0002300000000800 */
[----:B------:R0:W-:Y:S01]  /*8bb0*/  MUFU.EX2 R187, R13 ;  /* 0x0000000d00bb7308 */ /* 0x0001e20000000800 */
[----:B-1----:R-:W2:Y:S07]  /*8bc0*/  LDL.64 R22, [R1+0x2f0] ;  /* 0x0002f00001167983 */ /* 0x002eae0000100a00 */
[----:B------:R1:W-:Y:S08]  /*8bd0*/  MUFU.EX2 R185, R14 ;  /* 0x0000000e00b97308 */ /* 0x0003f00000000800 */
[----:B------:R-:W0:Y:S08]  /*8be0*/  MUFU.EX2 R183, R15 ;  /* 0x0000000f00b77308 */ /* 0x000e300000000800 */
[----:B------:R-:W0:Y:S08]  /*8bf0*/  MUFU.EX2 R197, R20 ;  /* 0x0000001400c57308 */ /* 0x000e300000000800 */
[----:B------:R-:W0:Y:S08]  /*8c00*/  MUFU.EX2 R193, R18 ;  /* 0x0000001200c17308 */ /* 0x000e300000000800 */
[----:B------:R-:W-:Y:S08]  /*8c10*/  MUFU.EX2 R181, R12 ;  /* 0x0000000c00b57308 */ /* 0x000ff00000000800 */
[----:B------:R0:W0:Y:S08]  /*8c20*/  MUFU.EX2 R177, R10 ;  /* 0x0000000a00b17308 */ /* 0x0000300000000800 */
[----:B------:R-:W0:Y:S08]  /*8c30*/  MUFU.EX2 R195, R17 ;  /* 0x0000001100c37308 */ /* 0x000e300000000800 */
[----:B------:R-:W0:Y:S08]  /*8c40*/  MUFU.EX2 R191, R19 ;  /* 0x0000001300bf7308 */ /* 0x000e300000000800 */
[----:B------:R-:W3:Y:S08]  /*8c50*/  MUFU.EX2 R179, R9 ;  /* 0x0000000900b37308 */ /* 0x000ef00000000800 */
[----:B------:R3:W4:Y:S01]  /*8c60*/  MUFU.EX2 R175, R11 ;  /* 0x0000000b00af7308 */ /* 0x0007220000000800 */
[----:B0-----:R-:W-:Y:S01]  /*8c70*/  FADD R13, R205, R203 ;  /* 0x000000cbcd0d7221 */ /* 0x001fe20000000000 */
[----:B-1----:R-:W-:Y:S01]  /*8c80*/  FADD R14, R201, R199 ;  /* 0x000000c7c90e7221 */ /* 0x002fe20000000000 */
[----:B------:R-:W-:Y:S01]  /*8c90*/  FADD R10, R185, R183 ;  /* 0x000000b7b90a7221 */ /* 0x000fe20000000000 */
[----:B------:R-:W5:Y:S01]  /*8ca0*/  LDL.64 R20, [R1+0x688] ;  /* 0x0006880001147983 */ /* 0x000f620000100a00 */
[----:B------:R-:W-:Y:S01]  /*8cb0*/  FADD R13, R197, R13 ;  /* 0x0000000dc50d7221 */ /* 0x000fe20000000000 */
[----:B---3--:R-:W-:Y:S01]  /*8cc0*/  FADD R11, R189, R187 ;  /* 0x000000bbbd0b7221 */ /* 0x008fe20000000000 */
[----:B------:R-:W-:Y:S01]  /*8cd0*/  FADD R14, R193, R14 ;  /* 0x0000000ec10e7221 */ /* 0x000fe20000000000 */
[----:B------:R-:W-:-:S02]  /*8ce0*/  FADD R10, R177, R10 ;  /* 0x0000000ab10a7221 */ /* 0x000fc40000000000 */
[----:B------:R-:W-:Y:S01]  /*8cf0*/  FADD R11, R181, R11 ;  /* 0x0000000bb50b7221 */ /* 0x000fe20000000000 */
[----:B------:R-:W-:Y:S01]  /*8d00*/  FADD R13, R195, R13 ;  /* 0x0000000dc30d7221 */ /* 0x000fe20000000000 */
[----:B------:R-:W-:Y:S02]  /*8d10*/  FADD R14, R191, R14 ;  /* 0x0000000ebf0e7221 */ /* 0x000fe40000000000 */
[----:B------:R-:W-:Y:S01]  /*8d20*/  FADD R11, R179, R11 ;  /* 0x0000000bb30b7221 */ /* 0x000fe20000000000 */
[----:B----4-:R-:W-:Y:S01]  /*8d30*/  FADD R10, R175, R10 ;  /* 0x0000000aaf0a7221 */ /* 0x010fe20000000000 */
[----:B------:R-:W0:Y:S04]  /*8d40*/  SHFL.BFLY PT, R15, R13, 0x2, 0x1f ;  /* 0x0c401f000d0f7f89 */ /* 0x000e2800000e0000 */
[----:B------:R-:W1:Y:S04]  /*8d50*/  SHFL.BFLY PT, R16, R14, 0x2, 0x1f ;  /* 0x0c401f000e107f89 */ /* 0x000e6800000e0000 */
[----:B------:R-:W3:Y:S04]  /*8d60*/  SHFL.BFLY PT, R12, R11, 0x2, 0x1f ;  /* 0x0c401f000b0c7f89 */ /* 0x000ee800000e0000 */
[----:B------:R-:W4:Y:S01]  /*8d70*/  SHFL.BFLY PT, R9, R10, 0x2, 0x1f ;  /* 0x0c401f000a097f89 */ /* 0x000f2200000e0000 */
[----:B0-----:R-:W-:Y:S01]  /*8d80*/  FADD R15, R13, R15 ;  /* 0x0000000f0d0f7221 */ /* 0x001fe20000000000 */
[----:B-1----:R-:W-:Y:S01]  /*8d90*/  FADD R16, R14, R16 ;  /* 0x000000100e107221 */ /* 0x002fe20000000000 */
[----:B---3--:R-:W-:Y:S01]  /*8da0*/  FADD R12, R11, R12 ;  /* 0x0000000c0b0c7221 */ /* 0x008fe20000000000 */
[----:B----4-:R-:W-:-:S03]  /*8db0*/  FADD R9, R10, R9 ;  /* 0x000000090a097221 */ /* 0x010fc60000000000 */
[----:B------:R-:W0:Y:S04]  /*8dc0*/  SHFL.BFLY PT, R11, R16, 0x1, 0x1f ;  /* 0x0c201f00100b7f89 */ /* 0x000e2800000e0000 */
[----:B------:R-:W1:Y:S04]  /*8dd0*/  SHFL.BFLY PT, R10, R15, 0x1, 0x1f ;  /* 0x0c201f000f0a7f89 */ /* 0x000e6800000e0000 */
[----:B------:R-:W3:Y:S04]  /*8de0*/  SHFL.BFLY PT, R13, R12, 0x1, 0x1f ;  /* 0x0c201f000c0d7f89 */ /* 0x000ee800000e0000 */
[----:B------:R-:W4:Y:S01]  /*8df0*/  SHFL.BFLY PT, R14, R9, 0x1, 0x1f ;  /* 0x0c201f00090e7f89 */ /* 0x000f2200000e0000 */
[----:B0-----:R-:W-:Y:S01]  /*8e00*/  FADD R11, R16, R11 ;  /* 0x0000000b100b7221 */ /* 0x001fe20000000000 */
[----:B------:R-:W-:Y:S01]  /*8e10*/  BAR.SYNC.DEFER_BLOCKING 0x0 ;  /* 0x0000000000007b1d */ /* 0x000fe20000010000 */
[----:B-1----:R-:W-:Y:S01]  /*8e20*/  FADD R10, R15, R10 ;  /* 0x0000000a0f0a7221 */ /* 0x002fe20000000000 */
[----:B---3--:R-:W-:Y:S01]  /*8e30*/  FADD R13, R12, R13 ;  /* 0x0000000d0c0d7221 */ /* 0x008fe20000000000 */
[----:B----4-:R-:W-:-:S03]  /*8e40*/  FADD R14, R9, R14 ;  /* 0x0000000e090e7221 */ /* 0x010fc60000000000 */
[----:B------:R-:W-:Y:S04]  /*8e50*/  @!P1 STS [R24], R10 ;  /* 0x0000000a18009388 */ /* 0x000fe80000000800 */
[----:B------:R-:W-:Y:S04]  /*8e60*/  @!P1 STS [R24+0x100], R11 ;  /* 0x0001000b18009388 */ /* 0x000fe80000000800 */
[----:B------:R-:W-:Y:S04]  /*8e70*/  @!P1 STS [R24+0x200], R13 ;  /* 0x0002000d18009388 */ /* 0x000fe80000000800 */
[----:B------:R-:W-:Y:S01]  /*8e80*/  @!P1 STS [R24+0x300], R14 ;  /* 0x0003000e18009388 */ /* 0x000fe20000000800 */
[----:B------:R-:W-:Y:S06]  /*8e90*/  BAR.SYNC.DEFER_BLOCKING 0x0 ;  /* 0x0000000000007b1d */ /* 0x000fec0000010000 */
[----:B------:R-:W0:Y:S04]  /*8ea0*/  LDS R9, [R25] ;  /* 0x0000000019097984 */ /* 0x000e280000000800 */
[----:B0-----:R-:W0:Y:S02]  /*8eb0*/  SHFL.BFLY PT, R10, R9, 0x4, 0x1f ;  /* 0x0c801f00090a7f89 */ /* 0x001e2400000e0000 */
[----:B0-----:R-:W-:-:S05]  /*8ec0*/  FADD R10, R9, R10 ;  /* 0x0000000a090a7221 */ /* 0x001fca0000000000 */
[----:B------:R-:W0:Y:S02]  /*8ed0*/  SHFL.BFLY PT, R9, R10, 0x2, 0x1f ;  /* 0x0c401f000a097f89 */ /* 0x000e2400000e0000 */
[----:B0-----:R-:W-:-:S05]  /*8ee0*/  FADD R9, R10, R9 ;  /* 0x000000090a097221 */ /* 0x001fca0000000000 */
[----:B------:R-:W0:Y:S02]  /*8ef0*/  SHFL.BFLY PT, R10, R9, 0x1, 0x1f ;  /* 0x0c201f00090a7f89 */ /* 0x000e2400000e0000 */
[----:B0-----:R-:W-:-:S05]  /*8f00*/  FADD R10, R9, R10 ;  /* 0x0000000a090a7221 */ /* 0x001fca0000000000 */
[----:B------:R0:W-:Y:S04]  /*8f10*/  @!P0 STS [R25], R10 ;  /* 0x0000000a19008388 */ /* 0x0001e80000000800 */
[----:B0-----:R-:W3:Y:S01]  /*8f20*/  LDL.64 R24, [R1+0x698] ;  /* 0x0006980001187983 */ /* 0x001ee20000100a00 */
[----:B------:R-:W-:-:S04]  /*8f30*/  IMAD.WIDE R14, R4, 0x2, R172 ;  /* 0x00000002040e7825 */ /* 0x000fc800078e02ac */
[C---:B------:R-:W-:Y:S01]  /*8f40*/  IMAD.WIDE R12, R4.reuse, 0x2, R170 ;  /* 0x00000002040c7825 */ /* 0x040fe200078e02aa */
[----:B------:R-:W-:Y:S06]  /*8f50*/  BAR.SYNC.DEFER_BLOCKING 0x0 ;  /* 0x0000000000007b1d */ /* 0x000fec0000010000 */
[----:B------:R0:W4:Y:S04]  /*8f60*/  LDG.E.U16 R171, desc[UR10][R14.64] ;  /* 0x0000000a0eab7981 */ /* 0x000128000c1e1500 */
[----:B------:R1:W4:Y:S01]  /*8f70*/  LDG.E.U16 R169, desc[UR10][R12.64] ;  /* 0x0000000a0ca97981 */ /* 0x000322000c1e1500 */
[----:B0-----:R-:W-:-:S03]  /*8f80*/  IMAD.WIDE R14, R4, 0x2, R228 ;  /* 0x00000002040e7825 */ /* 0x001fc600078e02e4 */
[----:B------:R-:W4:Y:S01]  /*8f90*/  LDL.64 R228, [R1+0x128] ;  /* 0x0001280001e47983 */ /* 0x000f220000100a00 */
[----:B-1----:R-:W-:-:S03]  /*8fa0*/  IMAD.WIDE R12, R4, 0x2, R224 ;  /* 0x00000002040c7825 */ /* 0x002fc600078e02e0 */
[----:B------:R0:W4:Y:S04]  /*8fb0*/  LDG.E.U16 R29, desc[UR10][R14.64] ;  /* 0x0000000a0e1d7981 */ /* 0x000128000c1e1500 */
[----:B------:R2:W4:Y:S01]  /*8fc0*/  LDG.E.U16 R9, desc[UR10][R12.64] ;  /* 0x0000000a0c097981 */ /* 0x000522000c1e1500 */
[----:B------:R-:W-:-:S03]  /*8fd0*/  IMAD.WIDE R16, R4, 0x2, R114 ;  /* 0x0000000204107825 */ /* 0x000fc600078e0272 */
[----:B------:R-:W4:Y:S01]  /*8fe0*/  LDL.64 R224, [R1+0x168] ;  /* 0x0001680001e07983 */ /* 0x000f220000100a00 */
[----:B0-----:R-:W-:-:S03]  /*8ff0*/  IMAD.WIDE R14, R4, 0x2, R212 ;  /* 0x00000002040e7825 */ /* 0x001fc600078e02d4 */
[----:B------:R-:W4:Y:S01]  /*9000*/  LDG.E.U16 R173, desc[UR10][R16.64] ;  /* 0x0000000a10ad7981 */ /* 0x000f22000c1e1500 */
[----:B--2---:R-:W-:-:S03]  /*9010*/  IMAD.WIDE R12, R4, 0x2, R42 ;  /* 0x00000002040c7825 */ /* 0x004fc600078e022a */
[----:B------:R-:W2:Y:S04]  /*9020*/  LDL.64 R42, [R1+0x2d0] ;  /* 0x0002d000012a7983 */ /* 0x000ea80000100a00 */
[----:B------:R0:W2:Y:S01]  /*9030*/  LDG.E.U16 R28, desc[UR10][R14.64] ;  /* 0x0000000a0e1c7981 */ /* 0x0000a2000c1e1500 */
[----:B---3--:R-:W-:-:S03]  /*9040*/  IMAD.WIDE R30, R4, 0x2, R24 ;  /* 0x00000002041e7825 */ /* 0x008fc600078e0218 */
[----:B------:R-:W3:Y:S04]  /*9050*/  LDG.E.U16 R100, desc[UR10][R12.64] ;  /* 0x0000000a0c647981 */ /* 0x000ee8000c1e1500 */
[----:B------:R-:W3:Y:S01]  /*9060*/  LDL.64 R24, [R1+0x2e8] ;  /* 0x0002e80001187983 */ /* 0x000ee20000100a00 */
[----:B0-----:R-:W-:-:S03]  /*9070*/  IMAD.WIDE R14, R4, 0x2, R38 ;  /* 0x00000002040e7825 */ /* 0x001fc600078e0226 */
[----:B------:R-:W4:Y:S01]  /*9080*/  LDL.64 R38, [R1+0x2a8] ;  /* 0x0002a80001267983 */ /* 0x000f220000100a00 */
[----:B------:R-:W-:-:S03]  /*9090*/  IMAD.WIDE R16, R4, 0x2, R216 ;  /* 0x0000000204107825 */ /* 0x000fc600078e02d8 */
[----:B------:R0:W4:Y:S01]  /*90a0*/  LDG.E.U16 R99, desc[UR10][R14.64] ;  /* 0x0000000a0e637981 */ /* 0x000122000c1e1500 */
[----:B------:R-:W-:-:S03]  /*90b0*/  IMAD.WIDE R18, R4, 0x2, R220 ;  /* 0x0000000204127825 */ /* 0x000fc600078e02dc */
[----:B------:R1:W4:Y:S01]  /*90c0*/  LDG.E.U16 R49, desc[UR10][R16.64] ;  /* 0x0000000a10317981 */ /* 0x000322000c1e1500 */
[----:B-----5:R-:W-:-:S03]  /*90d0*/  IMAD.WIDE R20, R4, 0x2, R20 ;  /* 0x0000000204147825 */ /* 0x020fc600078e0214 */
[----:B------:R5:W4:Y:S01]  /*90e0*/  LDG.E.U16 R101, desc[UR10][R18.64] ;  /* 0x0000000a12657981 */ /* 0x000b22000c1e1500 */
[----:B0-----:R-:W-:-:S03]  /*90f0*/  IMAD.WIDE R14, R4, 0x2, R22 ;  /* 0x00000002040e7825 */ /* 0x001fc600078e0216 */
[----:B------:R-:W4:Y:S01]  /*9100*/  LDL.64 R22, [R1+0x298] ;  /* 0x0002980001167983 */ /* 0x000f220000100a00 */
[----:B-1----:R-:W-:-:S03]  /*9110*/  IMAD.WIDE R16, R4, 0x2, R34 ;  /* 0x0000000204107825 */ /* 0x002fc600078e0222 */
[----:B------:R-:W4:Y:S01]  /*9120*/  LDL.64 R34, [R1+0x2c8] ;  /* 0x0002c80001227983 */ /* 0x000f220000100a00 */
[----:B-----5:R-:W-:-:S03]  /*9130*/  IMAD.WIDE R18, R4, 0x2, R40 ;  /* 0x0000000204127825 */ /* 0x020fc600078e0228 */
[----:B------:R-:W5:Y:S04]  /*9140*/  LDL.64 R40, [R1+0x2b0] ;  /* 0x0002b00001287983 */ /* 0x000f680000100a00 */
[----:B------:R0:W5:Y:S01]  /*9150*/  LDG.E.U16 R119, desc[UR10][R16.64] ;  /* 0x0000000a10777981 */ /* 0x000162000c1e1500 */
[----:B------:R-:W-:-:S03]  /*9160*/  IMAD.WIDE R12, R4, 0x2, R26 ;  /* 0x00000002040c7825 */ /* 0x000fc600078e021a */
[----:B------:R1:W5:Y:S04]  /*9170*/  LDG.E.U16 R48, desc[UR10][R20.64] ;  /* 0x0000000a14307981 */ /* 0x000368000c1e1500 */
[----:B------:R-:W5:Y:S01]  /*9180*/  LDG.E.U16 R47, desc[UR10][R12.64] ;  /* 0x0000000a0c2f7981 */ /* 0x000f62000c1e1500 */
[----:B0-----:R-:W-:-:S03]  /*9190*/  IMAD.WIDE R16, R4, 0x2, R36 ;  /* 0x0000000204107825 */ /* 0x001fc600078e0224 */
[----:B------:R-:W5:Y:S01]  /*91a0*/  LDL.64 R36, [R1+0x280] ;  /* 0x0002800001247983 */ /* 0x000f620000100a00 */
[----:B-1----:R-:W-:-:S03]  /*91b0*/  IMAD.WIDE R20, R4, 0x2, R32 ;  /* 0x0000000204147825 */ /* 0x002fc600078e0220 */
[----:B------:R-:W5:Y:S04]  /*91c0*/  LDL.64 R32, [R1+0x2a0] ;  /* 0x0002a00001207983 */ /* 0x000f680000100a00 */
[----:B------:R0:W5:Y:S04]  /*91d0*/  LDG.E.U16 R26, desc[UR10][R20.64] ;  /* 0x0000000a141a7981 */ /* 0x000168000c1e1500 */
[----:B------:R1:W5:Y:S04]  /*91e0*/  LDG.E.U16 R27, desc[UR10][R18.64] ;  /* 0x0000000a121b7981 */ /* 0x000368000c1e1500 */
[----:B------:R2:W5:Y:S01]  /*91f0*/  LDG.E.U16 R98, desc[UR10][R16.64] ;  /* 0x0000000a10627981 */ /* 0x000562000c1e1500 */
[----:B0-----:R-:W-:-:S03]  /*9200*/  IMAD.WIDE R20, R4, 0x2, R92 ;  /* 0x0000000204147825 */ /* 0x001fc600078e025c */
[----:B------:R-:W5:Y:S01]  /*9210*/  LDG.E.U16 R46, desc[UR10][R14.64] ;  /* 0x0000000a0e2e7981 */ /* 0x000f62000c1e1500 */
[----:B-1----:R-:W-:-:S03]  /*9220*/  IMAD.WIDE R18, R4, 0x2, R52 ;  /* 0x0000000204127825 */ /* 0x002fc600078e0234 */
[----:B------:R-:W5:Y:S01]  /*9230*/  LDL.64 R52, [R1+0x288] ;  /* 0x0002880001347983 */ /* 0x000f620000100a00 */
[----:B--2---:R-:W-:-:S03]  /*9240*/  IMAD.WIDE R16, R4, 0x2, R42 ;  /* 0x0000000204107825 */ /* 0x004fc600078e022a */
[----:B------:R-:W2:Y:S04]  /*9250*/  LDL.64 R42, [R1+0x278] ;  /* 0x00027800012a7983 */ /* 0x000ea80000100a00 */
[----:B------:R0:W2:Y:S04]  /*9260*/  LDG.E.U16 R117, desc[UR10][R20.64] ;  /* 0x0000000a14757981 */ /* 0x0000a8000c1e1500 */
[----:B------:R1:W2:Y:S04]  /*9270*/  LDG.E.U16 R118, desc[UR10][R18.64] ;  /* 0x0000000a12767981 */ /* 0x0002a8000c1e1500 */
[----:B------:R-:W2:Y:S01]  /*9280*/  LDL.64 R92, [R1+0x258] ;  /* 0x00025800015c7983 */ /* 0x000ea20000100a00 */
[----:B0-----:R-:W-:-:S03]  /*9290*/  IMAD.WIDE R20, R4, 0x2, R54 ;  /* 0x0000000204147825 */ /* 0x001fc600078e0236 */
[----:B------:R-:W2:Y:S04]  /*92a0*/  LDL.64 R54, [R1+0x268] ;  /* 0x0002680001367983 */ /* 0x000ea80000100a00 */
[----:B------:R-:W2:Y:S04]  /*92b0*/  LDL.64 R212, [R1+0x1b0] ;  /* 0x0001b00001d47983 */ /* 0x000ea80000100a00 */
[----:B------:R-:W2:Y:S04]  /*92c0*/  LDL.64 R216, [R1+0x160] ;  /* 0x0001600001d87983 */ /* 0x000ea80000100a00 */
[----:B------:R-:W2:Y:S01]  /*92d0*/  LDL.64 R220, [R1+0x150] ;  /* 0x0001500001dc7983 */ /* 0x000ea20000100a00 */
[----:B------:R-:W-:-:S03]  /*92e0*/  IMAD.WIDE R102, R4, 0x2, R236 ;  /* 0x0000000204667825 */ /* 0x000fc600078e02ec */
[----:B------:R-:W2:Y:S01]  /*92f0*/  LDG.E.U16 R96, desc[UR10][R20.64] ;  /* 0x0000000a14607981 */ /* 0x000ea2000c1e1500 */
[----:B------:R-:W-:-:S03]  /*9300*/  IMAD.WIDE R10, R4, 0x2, R242 ;  /* 0x00000002040a7825 */ /* 0x000fc600078e02f2 */
[----:B------:R-:W2:Y:S01]  /*9310*/  LDL.64 R236, [R1+0xf8] ;  /* 0x0000f80001ec7983 */ /* 0x000ea20000100a00 */
[----:B------:R-:W-:-:S03]  /*9320*/  IMAD.WIDE R50, R4, 0x2, R232 ;  /* 0x0000000204327825 */ /* 0x000fc600078e02e8 */
[----:B------:R-:W2:Y:S04]  /*9330*/  LDL.64 R232, [R1+0xc0] ;  /* 0x0000c00001e87983 */ /* 0x000ea80000100a00 */
[----:B------:R-:W2:Y:S01]  /*9340*/  LDG.E.U16 R30, desc[UR10][R30.64] ;  /* 0x0000000a1e1e7981 */ /* 0x000ea2000c1e1500 */
[----:B---3--:R-:W-:-:S03]  /*9350*/  IMAD.WIDE R12, R4, 0x2, R24 ;  /* 0x00000002040c7825 */ /* 0x008fc600078e0218 */
[----:B------:R-:W3:Y:S04]  /*9360*/  LDG.E.U16 R167, desc[UR10][R10.64] ;  /* 0x0000000a0aa77981 */ /* 0x000ee8000c1e1500 */
[----:B------:R0:W3:Y:S01]  /*9370*/  LDG.E.U16 R25, desc[UR10][R12.64] ;  /* 0x0000000a0c197981 */ /* 0x0000e2000c1e1500 */
[----:B-1----:R-:W-:-:S03]  /*9380*/  IMAD.WIDE R18, R4, 0x2, R88 ;  /* 0x0000000204127825 */ /* 0x002fc600078e0258 */
[----:B------:R-:W3:Y:S04]  /*9390*/  LDL.64 R88, [R1+0x250] ;  /* 0x0002500001587983 */ /* 0x000ee80000100a00 */
[----:B------:R-:W3:Y:S01]  /*93a0*/  LDG.E.U16 R97, desc[UR10][R18.64] ;  /* 0x0000000a12617981 */ /* 0x000ee2000c1e1500 */
[----:B0-----:R-:W-:-:S03]  /*93b0*/  IMAD.WIDE R12, R4, 0x2, R44 ;  /* 0x00000002040c7825 */ /* 0x001fc600078e022c */
[----:B------:R0:W3:Y:S04]  /*93c0*/  LDG.E.U16 R45, desc[UR10][R16.64] ;  /* 0x0000000a102d7981 */ /* 0x0000e8000c1e1500 */
[----:B------:R1:W3:Y:S01]  /*93d0*/  LDG.E.U16 R116, desc[UR10][R12.64] ;  /* 0x0000000a0c747981 */ /* 0x0002e2000c1e1500 */
[----:B----4-:R-:W-:-:S03]  /*93e0*/  IMAD.WIDE R14, R4, 0x2, R34 ;  /* 0x00000002040e7825 */ /* 0x010fc600078e0222 */
[----:B------:R-:W4:Y:S01]  /*93f0*/  LDG.E.U16 R102, desc[UR10][R102.64] ;  /* 0x0000000a66667981 */ /* 0x000f22000c1e1500 */
[----:B0-----:R-:W-:-:S03]  /*9400*/  IMAD.WIDE R16, R4, 0x2, R38 ;  /* 0x0000000204107825 */ /* 0x001fc600078e0226 */
[----:B------:R-:W3:Y:S04]  /*9410*/  LDL.64 R34, [R1+0x270] ;  /* 0x0002700001227983 */ /* 0x000ee80000100a00 */
[----:B------:R-:W3:Y:S01]  /*9420*/  LDL.64 R38, [R1+0x260] ;  /* 0x0002600001267983 */ /* 0x000ee20000100a00 */
[----:B-----5:R-:W-:-:S03]  /*9430*/  IMAD.WIDE R18, R4, 0x2, R40 ;  /* 0x0000000204127825 */ /* 0x020fc600078e0228 */
[----:B------:R-:W5:Y:S01]  /*9440*/  LDL.64 R40, [R1+0x248] ;  /* 0x0002480001287983 */ /* 0x000f620000100a00 */
[----:B-1----:R-:W-:-:S03]  /*9450*/  IMAD.WIDE R12, R4, 0x2, R22 ;  /* 0x00000002040c7825 */ /* 0x002fc600078e0216 */
[----:B------:R0:W4:Y:S04]  /*9460*/  LDG.E.U16 R23, desc[UR10][R16.64] ;  /* 0x0000000a10177981 */ /* 0x000128000c1e1500 */
[----:B------:R1:W4:Y:S01]  /*9470*/  LDG.E.U16 R24, desc[UR10][R14.64] ;  /* 0x0000000a0e187981 */ /* 0x000322000c1e1500 */
[----:B------:R-:W-:-:S03]  /*9480*/  IMAD.WIDE R20, R4, 0x2, R90 ;  /* 0x0000000204147825 */ /* 0x000fc600078e025a */
[----:B------:R1:W4:Y:S01]  /*9490*/  LDG.E.U16 R44, desc[UR10][R18.64] ;  /* 0x0000000a122c7981 */ /* 0x000322000c1e1500 */
[----:B0-----:R-:W-:-:S03]  /*94a0*/  IMAD.WIDE R16, R4, 0x2, R36 ;  /* 0x0000000204107825 */ /* 0x001fc600078e0224 */
[----:B------:R-:W4:Y:S01]  /*94b0*/  LDL.64 R36, [R1+0x228] ;  /* 0x0002280001247983 */ /* 0x000f220000100a00 */
[----:B-1----:R-:W-:-:S03]  /*94c0*/  IMAD.WIDE R14, R4, 0x2, R32 ;  /* 0x00000002040e7825 */ /* 0x002fc600078e0220 */
[----:B------:R-:W4:Y:S04]  /*94d0*/  LDL.64 R32, [R1+0x240] ;  /* 0x0002400001207983 */ /* 0x000f280000100a00 */
[----:B------:R2:W4:Y:S04]  /*94e0*/  LDG.E.U16 R115, desc[UR10][R14.64] ;  /* 0x0000000a0e737981 */ /* 0x000528000c1e1500 */
[----:B------:R-:W4:Y:S01]  /*94f0*/  LDG.E.U16 R95, desc[UR10][R12.64] ;  /* 0x0000000a0c5f7981 */ /* 0x000f22000c1e1500 */
[----:B------:R-:W-:-:S03]  /*9500*/  IMAD.WIDE R18, R4, 0x2, R52 ;  /* 0x0000000204127825 */ /* 0x000fc600078e0234 */
[----:B------:R-:W4:Y:S04]  /*9510*/  LDL.64 R90, [R1+0x208] ;  /* 0x00020800015a7983 */ /* 0x000f280000100a00 */
[----:B------:R-:W4:Y:S01]  /*9520*/  LDL.64 R52, [R1+0x210] ;  /* 0x0002100001347983 */ /* 0x000f220000100a00 */
[----:B--2---:R-:W-:-:S03]  /*9530*/  IMAD.WIDE R14, R4, 0x2, R42 ;  /* 0x00000002040e7825 */ /* 0x004fc600078e022a */
[----:B------:R0:W2:Y:S04]  /*9540*/  LDG.E.U16 R43, desc[UR10][R20.64] ;  /* 0x0000000a142b7981 */ /* 0x0000a8000c1e1500 */
[----:B------:R3:W2:Y:S04]  /*9550*/  LDG.E.U16 R22, desc[UR10][R18.64] ;  /* 0x0000000a12167981 */ /* 0x0006a8000c1e1500 */
[----:B------:R1:W2:Y:S01]  /*9560*/  LDG.E.U16 R94, desc[UR10][R14.64] ;  /* 0x0000000a0e5e7981 */ /* 0x0002a2000c1e1500 */
[----:B0-----:R-:W-:-:S03]  /*9570*/  IMAD.WIDE R20, R4, 0x2, R54 ;  /* 0x0000000204147825 */ /* 0x001fc600078e0236 */
[----:B------:R0:W2:Y:S04]  /*9580*/  LDG.E.U16 R114, desc[UR10][R16.64] ;  /* 0x0000000a10727981 */ /* 0x0000a8000c1e1500 */
[----:B------:R-:W2:Y:S04]  /*9590*/  LDL.64 R54, [R1+0x200] ;  /* 0x0002000001367983 */ /* 0x000ea80000100a00 */
[----:B------:R-:W2:Y:S04]  /*95a0*/  LDG.E.U16 R21, desc[UR10][R20.64] ;  /* 0x0000000a14157981 */ /* 0x000ea8000c1e1500 */
[----:B------:R-:W2:Y:S04]  /*95b0*/  LDG.E.U16 R50, desc[UR10][R50.64] ;  /* 0x0000000a32327981 */ /* 0x000ea8000c1e1500 */
[----:B------:R-:W2:Y:S01]  /*95c0*/  LDL.64 R242, [R1+0x28] ;  /* 0x0000280001f27983 */ /* 0x000ea20000100a00 */
[----:B---3--:R-:W-:-:S03]  /*95d0*/  IMAD.WIDE R18, R4, 0x2, R38 ;  /* 0x0000000204127825 */ /* 0x008fc600078e0226 */
[----:B------:R-:W3:Y:S01]  /*95e0*/  LDL.64 R38, [R1+0x1f8] ;  /* 0x0001f80001267983 */ /* 0x000ee20000100a00 */
[----:B------:R-:W-:-:S03]  /*95f0*/  IMAD.WIDE R12, R4, 0x2, R34 ;  /* 0x00000002040c7825 */ /* 0x000fc600078e0222 */
[----:B------:R-:W3:Y:S01]  /*9600*/  LDL.64 R34, [R1+0x218] ;  /* 0x0002180001227983 */ /* 0x000ee20000100a00 */
[----:B-1----:R-:W-:-:S03]  /*9610*/  IMAD.WIDE R14, R4, 0x2, R88 ;  /* 0x00000002040e7825 */ /* 0x002fc600078e0258 */
[----:B------:R5:W3:Y:S01]  /*9620*/  LDG.E.U16 R42, desc[UR10][R12.64] ;  /* 0x0000000a0c2a7981 */ /* 0x000ae2000c1e1500 */
[----:B0-----:R-:W-:-:S03]  /*9630*/  IMAD.WIDE R16, R4, 0x2, R92 ;  /* 0x0000000204107825 */ /* 0x001fc600078e025c */
[----:B------:R0:W3:Y:S04]  /*9640*/  LDG.E.U16 R113, desc[UR10][R18.64] ;  /* 0x0000000a12717981 */ /* 0x0000e8000c1e1500 */
[----:B------:R-:W3:Y:S01]  /*9650*/  LDL.64 R88, [R1+0x1d8] ;  /* 0x0001d80001587983 */ /* 0x000ee20000100a00 */
[----:B-----5:R-:W-:-:S03]  /*9660*/  IMAD.WIDE R12, R4, 0x2, R40 ;  /* 0x00000002040c7825 */ /* 0x020fc600078e0228 */
[----:B------:R1:W5:Y:S01]  /*9670*/  LDG.E.U16 R41, desc[UR10][R14.64] ;  /* 0x0000000a0e297981 */ /* 0x000362000c1e1500 */
[----:B----4-:R-:W-:-:S03]  /*9680*/  IMAD.WIDE R32, R4, 0x2, R32 ;  /* 0x0000000204207825 */ /* 0x010fc600078e0220 */
[----:B------:R4:W5:Y:S01]  /*9690*/  LDG.E.U16 R20, desc[UR10][R12.64] ;  /* 0x0000000a0c147981 */ /* 0x000962000c1e1500 */
[----:B0-----:R-:W-:-:S03]  /*96a0*/  IMAD.WIDE R18, R4, 0x2, R158 ;  /* 0x0000000204127825 */ /* 0x001fc600078e029e */
[----:B------:R0:W5:Y:S01]  /*96b0*/  LDG.E.U16 R112, desc[UR10][R32.64] ;  /* 0x0000000a20707981 */ /* 0x000162000c1e1500 */
[----:B-1----:R-:W-:-:S03]  /*96c0*/  IMAD.WIDE R14, R4, 0x2, R36 ;  /* 0x00000002040e7825 */ /* 0x002fc600078e0224 */
[----:B------:R-:W5:Y:S01]  /*96d0*/  LDL.64 R36, [R1+0x1d0] ;  /* 0x0001d00001247983 */ /* 0x000f620000100a00 */
[----:B----4-:R-:W-:-:S03]  /*96e0*/  IMAD.WIDE R12, R4, 0x2, R104 ;  /* 0x00000002040c7825 */ /* 0x010fc600078e0268 */
[----:B------:R-:W4:Y:S01]  /*96f0*/  LDL.64 R158, [R1+0x1c0] ;  /* 0x0001c000019e7983 */ /* 0x000f220000100a00 */
[----:B0-----:R-:W-:-:S03]  /*9700*/  IMAD.WIDE R32, R4, 0x2, R52 ;  /* 0x0000000204207825 */ /* 0x001fc600078e0234 */
[----:B------:R-:W4:Y:S04]  /*9710*/  LDL.64 R52, [R1+0x1c8] ;  /* 0x0001c80001347983 */ /* 0x000f280000100a00 */
[----:B------:R-:W4:Y:S04]  /*9720*/  LDG.E.U16 R92, desc[UR10][R18.64] ;  /* 0x0000000a125c7981 */ /* 0x000f28000c1e1500 */
[----:B------:R0:W4:Y:S04]  /*9730*/  LDG.E.U16 R93, desc[UR10][R16.64] ;  /* 0x0000000a105d7981 */ /* 0x000128000c1e1500 */
[----:B------:R-:W4:Y:S04]  /*9740*/  LDL.64 R104, [R1+0x1b8] ;  /* 0x0001b80001687983 */ /* 0x000f280000100a00 */
[----:B------:R2:W4:Y:S01]  /*9750*/  LDG.E.U16 R19, desc[UR10][R14.64] ;  /* 0x0000000a0e137981 */ /* 0x000522000c1e1500 */
[----:B0-----:R-:W-:-:S03]  /*9760*/  IMAD.WIDE R16, R4, 0x2, R110 ;  /* 0x0000000204107825 */ /* 0x001fc600078e026e */
[----:B------:R3:W4:Y:S04]  /*9770*/  LDG.E.U16 R111, desc[UR10][R12.64] ;  /* 0x0000000a0c6f7981 */ /* 0x000728000c1e1500 */
[----:B------:R-:W4:Y:S01]  /*9780*/  LDG.E.U16 R40, desc[UR10][R16.64] ;  /* 0x0000000a10287981 */ /* 0x000f22000c1e1500 */
[----:B--2---:R-:W-:-:S03]  /*9790*/  IMAD.WIDE R14, R4, 0x2, R54 ;  /* 0x00000002040e7825 */ /* 0x004fc600078e0236 */
[----:B------:R-:W2:Y:S04]  /*97a0*/  LDL.64 R54, [R1+0x1a0] ;  /* 0x0001a00001367983 */ /* 0x000ea80000100a00 */
[----:B------:R-:W2:Y:S01]  /*97b0*/  LDG.E.U16 R110, desc[UR10][R14.64] ;  /* 0x0000000a0e6e7981 */ /* 0x000ea2000c1e1500 */
[----:B---3--:R-:W-:-:S03]  /*97c0*/  IMAD.WIDE R12, R4, 0x2, R38 ;  /* 0x00000002040c7825 */ /* 0x008fc600078e0226 */
[----:B------:R0:W3:Y:S02]  /*97d0*/  LDG.E.U16 R39, desc[UR10][R32.64] ;  /* 0x0000000a20277981 */ /* 0x0000e4000c1e1500 */
[C---:B0-----:R-:W-:Y:S02]  /*97e0*/  IMAD.WIDE R32, R4.reuse, 0x2, R106 ;  /* 0x0000000204207825 */ /* 0x041fe400078e026a */
[----:B------:R-:W3:Y:S02]  /*97f0*/  LDL.64 R106, [R1+0x180] ;  /* 0x00018000016a7983 */ /* 0x000ee40000100a00 */
[----:B------:R-:W-:-:S04]  /*9800*/  IMAD.WIDE R34, R4, 0x2, R34 ;  /* 0x0000000204227825 */ /* 0x000fc800078e0222 */
[C---:B------:R-:W-:Y:S02]  /*9810*/  IMAD.WIDE R16, R4.reuse, 0x2, R90 ;  /* 0x0000000204107825 */ /* 0x040fe400078e025a */
[----:B------:R0:W3:Y:S04]  /*9820*/  LDG.E.U16 R91, desc[UR10][R34.64] ;  /* 0x0000000a225b7981 */ /* 0x0000e8000c1e1500 */
[----:B------:R5:W3:Y:S01]  /*9830*/  LDG.E.U16 R90, desc[UR10][R12.64] ;  /* 0x0000000a0c5a7981 */ /* 0x000ae2000c1e1500 */
[----:B------:R-:W-:-:S03]  /*9840*/  IMAD.WIDE R14, R4, 0x2, R88 ;  /* 0x00000002040e7825 */ /* 0x000fc600078e0258 */
[----:B------:R1:W3:Y:S01]  /*9850*/  LDG.E.U16 R18, desc[UR10][R16.64] ;  /* 0x0000000a10127981 */ /* 0x0002e2000c1e1500 */
[----:B0-----:R-:W-:-:S03]  /*9860*/  IMAD.WIDE R34, R4, 0x2, R160 ;  /* 0x0000000204227825 */ /* 0x001fc600078e02a0 */
[----:B------:R-:W3:Y:S01]  /*9870*/  LDL.64 R160, [R1+0x188] ;  /* 0x0001880001a07983 */ /* 0x000ee20000100a00 */
[----:B-----5:R-:W-:-:S03]  /*9880*/  IMAD.WIDE R12, R4, 0x2, R36 ;  /* 0x00000002040c7825 */ /* 0x020fc600078e0224 */
[----:B------:R-:W5:Y:S04]  /*9890*/  LDG.E.U16 R38, desc[UR10][R34.64] ;  /* 0x0000000a22267981 */ /* 0x000f68000c1e1500 */
[----:B------:R0:W5:Y:S01]  /*98a0*/  LDG.E.U16 R37, desc[UR10][R12.64] ;  /* 0x0000000a0c257981 */ /* 0x000162000c1e1500 */
[----:B-1----:R-:W-:-:S03]  /*98b0*/  IMAD.WIDE R16, R4, 0x2, R108 ;  /* 0x0000000204107825 */ /* 0x002fc600078e026c */
[----:B------:R1:W5:Y:S01]  /*98c0*/  LDG.E.U16 R89, desc[UR10][R14.64] ;  /* 0x0000000a0e597981 */ /* 0x000362000c1e1500 */
[----:B----4-:R-:W-:-:S03]  /*98d0*/  IMAD.WIDE R52, R4, 0x2, R52 ;  /* 0x0000000204347825 */ /* 0x010fc600078e0234 */
[----:B------:R-:W4:Y:S01]  /*98e0*/  LDG.E.U16 R17, desc[UR10][R16.64] ;  /* 0x0000000a10117981 */ /* 0x000f22000c1e1500 */
[----:B0-----:R-:W-:-:S03]  /*98f0*/  IMAD.WIDE R12, R4, 0x2, R206 ;  /* 0x00000002040c7825 */ /* 0x001fc600078e02ce */
[----:B------:R-:W4:Y:S01]  /*9900*/  LDL.64 R206, [R1+0x158] ;  /* 0x0001580001ce7983 */ /* 0x000f220000100a00 */
[----:B------:R-:W-:-:S03]  /*9910*/  IMAD.WIDE R34, R4, 0x2, R158 ;  /* 0x0000000204227825 */ /* 0x000fc600078e029e */
[----:B------:R-:W5:Y:S01]  /*9920*/  LDL.64 R158, [R1+0x178] ;  /* 0x00017800019e7983 */ /* 0x000f620000100a00 */
[----:B-1----:R-:W-:-:S03]  /*9930*/  IMAD.WIDE R14, R4, 0x2, R212 ;  /* 0x00000002040e7825 */ /* 0x002fc600078e02d4 */
[----:B------:R0:W5:Y:S04]  /*9940*/  LDG.E.U16 R109, desc[UR10][R32.64] ;  /* 0x0000000a206d7981 */ /* 0x000168000c1e1500 */
[----:B------:R1:W5:Y:S01]  /*9950*/  LDG.E.U16 R16, desc[UR10][R52.64] ;  /* 0x0000000a34107981 */ /* 0x000362000c1e1500 */
[----:B--2---:R-:W-:-:S03]  /*9960*/  IMAD.WIDE R54, R4, 0x2, R54 ;  /* 0x0000000204367825 */ /* 0x004fc600078e0236 */
[----:B------:R2:W5:Y:S01]  /*9970*/  LDG.E.U16 R108, desc[UR10][R34.64] ;  /* 0x0000000a226c7981 */ /* 0x000562000c1e1500 */
[----:B0-----:R-:W-:-:S03]  /*9980*/  IMAD.WIDE R32, R4, 0x2, R104 ;  /* 0x0000000204207825 */ /* 0x001fc600078e0268 */
[----:B------:R-:W5:Y:S01]  /*9990*/  LDL.64 R104, [R1+0x170] ;  /* 0x0001700001687983 */ /* 0x000f620000100a00 */
[----:B-1----:R-:W-:-:S03]  /*99a0*/  IMAD.WIDE R52, R4, 0x2, R164 ;  /* 0x0000000204347825 */ /* 0x002fc600078e02a4 */
[----:B------:R-:W5:Y:S01]  /*99b0*/  LDG.E.U16 R36, desc[UR10][R14.64] ;  /* 0x0000000a0e247981 */ /* 0x000f62000c1e1500 */
[----:B--2---:R-:W-:-:S03]  /*99c0*/  IMAD.WIDE R34, R4, 0x2, R162 ;  /* 0x0000000204227825 */ /* 0x004fc600078e02a2 */
[----:B------:R-:W2:Y:S04]  /*99d0*/  LDL.64 R162, [R1+0x140] ;  /* 0x0001400001a27983 */ /* 0x000ea80000100a00 */
[----:B------:R-:W2:Y:S04]  /*99e0*/  LDL.64 R212, [R1+0x130] ;  /* 0x0001300001d47983 */ /* 0x000ea80000100a00 */
[----:B------:R3:W2:Y:S04]  /*99f0*/  LDG.E.U16 R15, desc[UR10][R12.64] ;  /* 0x0000000a0c0f7981 */ /* 0x0006a8000c1e1500 */
[----:B------:R-:W2:Y:S04]  /*9a00*/  LDG.E.U16 R88, desc[UR10][R32.64] ;  /* 0x0000000a20587981 */ /* 0x000ea8000c1e1500 */
[----:B------:R-:W2:Y:S04]  /*9a10*/  LDL.64 R164, [R1+0x148] ;  /* 0x0001480001a47983 */ /* 0x000ea80000100a00 */
[----:B------:R-:W2:Y:S01]  /*9a20*/  LDG.E.U16 R35, desc[UR10][R34.64] ;  /* 0x0000000a22237981 */ /* 0x000ea2000c1e1500 */
[----:B---3--:R-:W-:-:S03]  /*9a30*/  IMAD.WIDE R12, R4, 0x2, R106 ;  /* 0x00000002040c7825 */ /* 0x008fc600078e026a */
[----:B------:R-:W3:Y:S04]  /*9a40*/  LDG.E.U16 R107, desc[UR10][R54.64] ;  /* 0x0000000a366b7981 */ /* 0x000ee8000c1e1500 */
[----:B------:R-:W3:Y:S04]  /*9a50*/  LDG.E.U16 R106, desc[UR10][R12.64] ;  /* 0x0000000a0c6a7981 */ /* 0x000ee8000c1e1500 */
[----:B------:R0:W3:Y:S02]  /*9a60*/  LDG.E.U16 R55, desc[UR10][R52.64] ;  /* 0x0000000a34377981 */ /* 0x0000e4000c1e1500 */
[----:B0-----:R-:W-:-:S02]  /*9a70*/  IMAD.WIDE R52, R4, 0x2, R216 ;  /* 0x0000000204347825 */ /* 0x001fc400078e02d8 */
[----:B------:R-:W3:Y:S02]  /*9a80*/  LDL.64 R216, [R1+0x120] ;  /* 0x0001200001d87983 */ /* 0x000ee40000100a00 */
[C---:B------:R-:W-:Y:S02]  /*9a90*/  IMAD.WIDE R32, R4.reuse, 0x2, R160 ;  /* 0x0000000204207825 */ /* 0x040fe400078e02a0 */
[----:B------:R-:W3:Y:S04]  /*9aa0*/  LDL.64 R160, [R1+0x138] ;  /* 0x0001380001a07983 */ /* 0x000ee80000100a00 */
[----:B------:R4:W3:Y:S01]  /*9ab0*/  LDG.E.U16 R14, desc[UR10][R32.64] ;  /* 0x0000000a200e7981 */ /* 0x0008e2000c1e1500 */
[----:B------:R-:W-:-:S03]  /*9ac0*/  IMAD.WIDE R12, R4, 0x2, R224 ;  /* 0x00000002040c7825 */ /* 0x000fc600078e02e0 */
[----:B------:R-:W3:Y:S01]  /*9ad0*/  LDL.64 R224, [R1+0x110] ;  /* 0x0001100001e07983 */ /* 0x000ee20000100a00 */
[----:B------:R-:W-:-:S03]  /*9ae0*/  IMAD.WIDE R10, R4, 0x2, R240 ;  /* 0x00000002040a7825 */ /* 0x000fc600078e02f0 */
[----:B------:R-:W3:Y:S01]  /*9af0*/  LDG.E.U16 R13, desc[UR10][R12.64] ;  /* 0x0000000a0c0d7981 */ /* 0x000ee2000c1e1500 */
[----:B----4-:R-:W-:-:S03]  /*9b00*/  IMAD.WIDE R32, R4, 0x2, R206 ;  /* 0x0000000204207825 */ /* 0x010fc600078e02ce */
[----:B------:R-:W4:Y:S01]  /*9b10*/  LDL.64 R206, [R1+0x118] ;  /* 0x0001180001ce7983 */ /* 0x000f220000100a00 */
[----:B-----5:R-:W-:-:S03]  /*9b20*/  IMAD.WIDE R158, R4, 0x2, R158 ;  /* 0x00000002049e7825 */ /* 0x020fc600078e029e */
[----:B------:R-:W5:Y:S04]  /*9b30*/  LDG.E.U16 R10, desc[UR10][R10.64] ;  /* 0x0000000a0a0a7981 */ /* 0x000f68000c1e1500 */
[----:B------:R0:W5:Y:S04]  /*9b40*/  LDG.E.U16 R54, desc[UR10][R158.64] ;  /* 0x0000000a9e367981 */ /* 0x000168000c1e1500 */
[----:B------:R-:W5:Y:S01]  /*9b50*/  LDL.64 R240, [R1+0x8] ;  /* 0x0000080001f07983 */ /* 0x000f620000100a00 */
[----:B------:R-:W-:-:S05]  /*9b60*/  IMAD.WIDE R104, R4, 0x2, R104 ;  /* 0x0000000204687825 */ /* 0x000fca00078e0268 */
[----:B------:R-:W5:Y:S01]  /*9b70*/  LDG.E.U16 R34, desc[UR10][R104.64] ;  /* 0x0000000a68227981 */ /* 0x000f62000c1e1500 */
[----:B--2---:R-:W-:-:S04]  /*9b80*/  IMAD.WIDE R162, R4, 0x2, R162 ;  /* 0x0000000204a27825 */ /* 0x004fc800078e02a2 */
[C---:B0-----:R-:W-:Y:S02]  /*9b90*/  IMAD.WIDE R158, R4.reuse, 0x2, R212 ;  /* 0x00000002049e7825 */ /* 0x041fe400078e02d4 */
[----:B------:R-:W2:Y:S04]  /*9ba0*/  LDL.64 R212, [R1+0x100] ;  /* 0x0001000001d47983 */ /* 0x000ea80000100a00 */
[----:B------:R-:W5:Y:S04]  /*9bb0*/  LDG.E.U16 R104, desc[UR10][R162.64] ;  /* 0x0000000aa2687981 */ /* 0x000f68000c1e1500 */
[----:B------:R-:W5:Y:S04]  /*9bc0*/  LDG.E.U16 R105, desc[UR10][R52.64] ;  /* 0x0000000a34697981 */ /* 0x000f68000c1e1500 */
[----:B------:R0:W5:Y:S02]  /*9bd0*/  LDG.E.U16 R53, desc[UR10][R32.64] ;  /* 0x0000000a20357981 */ /* 0x000164000c1e1500 */
[----:B0-----:R-:W-:-:S02]  /*9be0*/  IMAD.WIDE R32, R4, 0x2, R220 ;  /* 0x0000000204207825 */ /* 0x001fc400078e02dc */
[----:B------:R-:W5:Y:S02]  /*9bf0*/  LDL.64 R220, [R1+0xf0] ;  /* 0x0000f00001dc7983 */ /* 0x000f640000100a00 */
[C---:B------:R-:W-:Y:S02]  /*9c00*/  IMAD.WIDE R164, R4.reuse, 0x2, R164 ;  /* 0x0000000204a47825 */ /* 0x040fe400078e02a4 */
[----:B------:R-:W5:Y:S04]  /*9c10*/  LDG.E.U16 R33, desc[UR10][R32.64] ;  /* 0x0000000a20217981 */ /* 0x000f68000c1e1500 */
[----:B------:R-:W5:Y:S04]  /*9c20*/  LDG.E.U16 R12, desc[UR10][R164.64] ;  /* 0x0000000aa40c7981 */ /* 0x000f68000c1e1500 */
[----:B------:R0:W5:Y:S01]  /*9c30*/  LDG.E.U16 R32, desc[UR10][R158.64] ;  /* 0x0000000a9e207981 */ /* 0x000162000c1e1500 */
[----:B---3--:R-:W-:-:S03]  /*9c40*/  IMAD.WIDE R162, R4, 0x2, R216 ;  /* 0x0000000204a27825 */ /* 0x008fc600078e02d8 */
[----:B------:R-:W3:Y:S01]  /*9c50*/  LDL.64 R216, [R1+0xe0] ;  /* 0x0000e00001d87983 */ /* 0x000ee20000100a00 */
[----:B------:R-:W-:-:S03]  /*9c60*/  IMAD.WIDE R160, R4, 0x2, R160 ;  /* 0x0000000204a07825 */ /* 0x000fc600078e02a0 */
[----:B------:R-:W3:Y:S04]  /*9c70*/  LDG.E.U16 R103, desc[UR10][R162.64] ;  /* 0x0000000aa2677981 */ /* 0x000ee8000c1e1500 */
[----:B------:R4:W3:Y:S01]  /*9c80*/  LDG.E.U16 R52, desc[UR10][R160.64] ;  /* 0x0000000aa0347981 */ /* 0x0008e2000c1e1500 */
[----:B0-----:R-:W-:-:S03]  /*9c90*/  IMAD.WIDE R158, R4, 0x2, R224 ;  /* 0x00000002049e7825 */ /* 0x001fc600078e02e0 */
[----:B------:R-:W3:Y:S01]  /*9ca0*/  LDL.64 R224, [R1+0x80] ;  /* 0x0000800001e07983 */ /* 0x000ee20000100a00 */
[----:B------:R-:W-:-:S03]  /*9cb0*/  IMAD.WIDE R164, R4, 0x2, R228 ;  /* 0x0000000204a47825 */ /* 0x000fc600078e02e4 */
[----:B------:R2:W3:Y:S01]  /*9cc0*/  LDG.E.U16 R31, desc[UR10][R158.64] ;  /* 0x0000000a9e1f7981 */ /* 0x0004e2000c1e1500 */
[----:B----4-:R-:W-:-:S03]  /*9cd0*/  IMAD.WIDE R160, R4, 0x2, R206 ;  /* 0x0000000204a07825 */ /* 0x010fc600078e02ce */
[----:B------:R-:W4:Y:S04]  /*9ce0*/  LDL.64 R206, [R1+0xd8] ;  /* 0x0000d80001ce7983 */ /* 0x000f280000100a00 */
[----:B------:R-:W4:Y:S04]  /*9cf0*/  LDG.E.U16 R11, desc[UR10][R164.64] ;  /* 0x0000000aa40b7981 */ /* 0x000f28000c1e1500 */
[----:B------:R-:W4:Y:S04]  /*9d00*/  LDL.64 R228, [R1+0xa0] ;  /* 0x0000a00001e47983 */ /* 0x000f280000100a00 */
[----:B------:R0:W4:Y:S01]  /*9d10*/  LDG.E.U16 R51, desc[UR10][R160.64] ;  /* 0x0000000aa0337981 */ /* 0x000122000c1e1500 */
[----:B--2---:R-:W-:-:S03]  /*9d20*/  IMAD.WIDE R158, R4, 0x2, R212 ;  /* 0x00000002049e7825 */ /* 0x004fc600078e02d4 */
[----:B------:R-:W2:Y:S04]  /*9d30*/  LDL.64 R212, [R1+0x60] ;  /* 0x0000600001d47983 */ /* 0x000ea80000100a00 */
[----:B------:R3:W2:Y:S01]  /*9d40*/  LDG.E.U16 R164, desc[UR10][R158.64] ;  /* 0x0000000a9ea47981 */ /* 0x0006a2000c1e1500 */
[----:B-----5:R-:W-:-:S03]  /*9d50*/  IMAD.WIDE R162, R4, 0x2, R220 ;  /* 0x0000000204a27825 */ /* 0x020fc600078e02dc */
[----:B------:R-:W5:Y:S01]  /*9d60*/  LDL.64 R220, [R1+0x40] ;  /* 0x0000400001dc7983 */ /* 0x000f620000100a00 */
[----:B0-----:R-:W-:-:S03]  /*9d70*/  IMAD.WIDE R160, R4, 0x2, R236 ;  /* 0x0000000204a07825 */ /* 0x001fc600078e02ec */
[----:B------:R0:W5:Y:S04]  /*9d80*/  LDG.E.U16 R166, desc[UR10][R162.64] ;  /* 0x0000000aa2a67981 */ /* 0x000168000c1e1500 */
[----:B------:R4:W5:Y:S04]  /*9d90*/  LDG.E.U16 R165, desc[UR10][R160.64] ;  /* 0x0000000aa0a57981 */ /* 0x000968000c1e1500 */
[----:B------:R-:W5:Y:S01]  /*9da0*/  LDL.64 R236, [R1+0x68] ;  /* 0x0000680001ec7983 */ /* 0x000f620000100a00 */
[----:B---3--:R-:W-:-:S03]  /*9db0*/  IMAD.WIDE R158, R4, 0x2, R216 ;  /* 0x00000002049e7825 */ /* 0x008fc600078e02d8 */
[----:B------:R-:W3:Y:S01]  /*9dc0*/  LDL.64 R216, [R1+0x20] ;  /* 0x0000200001d87983 */ /* 0x000ee20000100a00 */
[----:B0-----:R-:W-:-:S03]  /*9dd0*/  IMAD.WIDE R162, R4, 0x2, R232 ;  /* 0x0000000204a27825 */ /* 0x001fc600078e02e8 */
[----:B------:R-:W3:Y:S04]  /*9de0*/  LDL.64 R232, [R1+0xd0] ;  /* 0x0000d00001e87983 */ /* 0x000ee80000100a00 */
[----:B------:R-:W3:Y:S04]  /*9df0*/  LDG.E.U16 R172, desc[UR10][R162.64] ;  /* 0x0000000aa2ac7981 */ /* 0x000ee8000c1e1500 */
[----:B------:R0:W3:Y:S01]  /*9e00*/  LDG.E.U16 R168, desc[UR10][R158.64] ;  /* 0x0000000a9ea87981 */ /* 0x0000e2000c1e1500 */
[----:B----4-:R-:W-:-:S03]  /*9e10*/  IMAD.WIDE R160, R4, 0x2, R206 ;  /* 0x0000000204a07825 */ /* 0x010fc600078e02ce */
[----:B------:R-:W4:Y:S04]  /*9e20*/  LDL.64 R206, [R1] ;  /* 0x0000000001ce7983 */ /* 0x000f280000100a00 */
[----:B------:R1:W4:Y:S01]  /*9e30*/  LDG.E.U16 R170, desc[UR10][R160.64] ;  /* 0x0000000aa0aa7981 */ /* 0x000322000c1e1500 */
[----:B0-----:R-:W-:-:S03]  /*9e40*/  IMAD.WIDE R158, R4, 0x2, R228 ;  /* 0x00000002049e7825 */ /* 0x001fc600078e02e4 */
[----:B------:R-:W4:Y:S04]  /*9e50*/  LDL.64 R228, [R1+0xb8] ;  /* 0x0000b80001e47983 */ /* 0x000f280000100a00 */
[----:B------:R5:W4:Y:S01]  /*9e60*/  LDG.E.U16 R174, desc[UR10][R158.64] ;  /* 0x0000000a9eae7981 */ /* 0x000b22000c1e1500 */
[----:B-1----:R-:W-:-:S03]  /*9e70*/  IMAD.WIDE R160, R4, 0x2, R224 ;  /* 0x0000000204a07825 */ /* 0x002fc600078e02e0 */
[----:B------:R-:W4:Y:S04]  /*9e80*/  LDL.64 R224, [R1+0x98] ;  /* 0x0000980001e07983 */ /* 0x000f280000100a00 */
[----:B------:R3:W4:Y:S01]  /*9e90*/  LDG.E.U16 R176, desc[UR10][R160.64] ;  /* 0x0000000aa0b07981 */ /* 0x000722000c1e1500 */
[----:B--2---:R-:W-:-:S03]  /*9ea0*/  IMAD.WIDE R162, R4, 0x2, R212 ;  /* 0x0000000204a27825 */ /* 0x004fc600078e02d4 */
[----:B------:R-:W2:Y:S04]  /*9eb0*/  LDL.64 R212, [R1+0x78] ;  /* 0x0000780001d47983 */ /* 0x000ea80000100a00 */
[----:B------:R-:W2:Y:S01]  /*9ec0*/  LDG.E.U16 R178, desc[UR10][R162.64] ;  /* 0x0000000aa2b27981 */ /* 0x000ea2000c1e1500 */
[----:B-----5:R-:W-:-:S03]  /*9ed0*/  IMAD.WIDE R158, R4, 0x2, R220 ;  /* 0x00000002049e7825 */ /* 0x020fc600078e02dc */
[----:B------:R-:W5:Y:S04]  /*9ee0*/  LDL.64 R220, [R1+0x58] ;  /* 0x0000580001dc7983 */ /* 0x000f680000100a00 */
[----:B------:R0:W5:Y:S01]  /*9ef0*/  LDG.E.U16 R180, desc[UR10][R158.64] ;  /* 0x0000000a9eb47981 */ /* 0x000162000c1e1500 */
[----:B---3--:R-:W-:-:S03]  /*9f00*/  IMAD.WIDE R160, R4, 0x2, R216 ;  /* 0x0000000204a07825 */ /* 0x008fc600078e02d8 */
[----:B------:R-:W3:Y:S04]  /*9f10*/  LDL.64 R216, [R1+0x38] ;  /* 0x0000380001d87983 */ /* 0x000ee80000100a00 */
[----:B------:R1:W3:Y:S01]  /*9f20*/  LDG.E.U16 R182, desc[UR10][R160.64] ;  /* 0x0000000aa0b67981 */ /* 0x0002e2000c1e1500 */
[----:B0-----:R-:W-:-:S05]  /*9f30*/  IMAD.WIDE R158, R4, 0x2, R238 ;  /* 0x00000002049e7825 */ /* 0x001fca00078e02ee */
[----:B------:R-:W3:Y:S01]  /*9f40*/  LDG.E.U16 R186, desc[UR10][R158.64] ;  /* 0x0000000a9eba7981 */ /* 0x000ee2000c1e1500 */
[----:B----4-:R-:W-:-:S03]  /*9f50*/  IMAD.WIDE R162, R4, 0x2, R206 ;  /* 0x0000000204a27825 */ /* 0x010fc600078e02ce */
[----:B------:R-:W4:Y:S01]  /*9f60*/  LDL.64 R206, [R1+0x18] ;  /* 0x0000180001ce7983 */ /* 0x000f220000100a00 */
[----:B-1----:R-:W-:-:S03]  /*9f70*/  IMAD.WIDE R160, R4, 0x2, R222 ;  /* 0x0000000204a07825 */ /* 0x002fc600078e02de */
[----:B------:R0:W4:Y:S04]  /*9f80*/  LDG.E.U16 R184, desc[UR10][R162.64] ;  /* 0x0000000aa2b87981 */ /* 0x000128000c1e1500 */
[----:B------:R1:W4:Y:S01]  /*9f90*/  LDG.E.U16 R188, desc[UR10][R160.64] ;  /* 0x0000000aa0bc7981 */ /* 0x000322000c1e1500 */
[----:B0-----:R-:W-:-:S03]  /*9fa0*/  IMAD.WIDE R162, R4, 0x2, R232 ;  /* 0x0000000204a27825 */ /* 0x001fc600078e02e8 */
[----:B------:R-:W4:Y:S01]  /*9fb0*/  LDL.64 R232, [R1+0xb0] ;  /* 0x0000b00001e87983 */ /* 0x000f220000100a00 */
[----:B-1----:R-:W-:-:S03]  /*9fc0*/  IMAD.WIDE R160, R4, 0x2, R224 ;  /* 0x0000000204a07825 */ /* 0x002fc600078e02e0 */
[----:B------:R2:W4:Y:S04]  /*9fd0*/  LDG.E.U16 R190, desc[UR10][R162.64] ;  /* 0x0000000aa2be7981 */ /* 0x000528000c1e1500 */
[----:B------:R-:W4:Y:S01]  /*9fe0*/  LDL.64 R224, [R1+0x50] ;  /* 0x0000500001e07983 */ /* 0x000f220000100a00 */
[----:B------:R-:W-:-:S03]  /*9ff0*/  IMAD.WIDE R158, R4, 0x2, R228 ;  /* 0x00000002049e7825 */ /* 0x000fc600078e02e4 */
[----:B------:R-:W4:Y:S01]  /*a000*/  LDG.E.U16 R194, desc[UR10][R160.64] ;  /* 0x0000000aa0c27981 */ /* 0x000f22000c1e1500 */
[----:B--2---:R-:W-:-:S03]  /*a010*/  IMAD.WIDE R162, R4, 0x2, R212 ;  /* 0x0000000204a27825 */ /* 0x004fc600078e02d4 */
[----:B------:R-:W2:Y:S04]  /*a020*/  LDL.64 R212, [R1+0x70] ;  /* 0x0000700001d47983 */ /* 0x000ea80000100a00 */
[----:B------:R-:W2:Y:S04]  /*a030*/  LDL.64 R228, [R1+0x90] ;  /* 0x0000900001e47983 */ /* 0x000ea80000100a00 */
[----:B------:R5:W2:Y:S04]  /*a040*/  LDG.E.U16 R192, desc[UR10][R158.64] ;  /* 0x0000000a9ec07981 */ /* 0x000aa8000c1e1500 */
[----:B------:R-:W2:Y:S01]  /*a050*/  LDG.E.U16 R196, desc[UR10][R162.64] ;  /* 0x0000000aa2c47981 */ /* 0x000ea2000c1e1500 */
[----:B-----5:R-:W-:-:S03]  /*a060*/  IMAD.WIDE R158, R4, 0x2, R220 ;  /* 0x00000002049e7825 */ /* 0x020fc600078e02dc */
[----:B------:R-:W5:Y:S04]  /*a070*/  LDL.64 R220, [R1+0x30] ;  /* 0x0000300001dc7983 */ /* 0x000f680000100a00 */
[----:B------:R0:W5:Y:S01]  /*a080*/  LDG.E.U16 R198, desc[UR10][R158.64] ;  /* 0x0000000a9ec67981 */ /* 0x000162000c1e1500 */
[----:B---3--:R-:W-:-:S03]  /*a090*/  IMAD.WIDE R160, R4, 0x2, R216 ;  /* 0x0000000204a07825 */ /* 0x008fc600078e02d8 */
[----:B------:R-:W3:Y:S01]  /*a0a0*/  LDL.64 R216, [R1+0x10] ;  /* 0x0000100001d87983 */ /* 0x000ee20000100a00 */
[----:B0-----:R-:W-:-:S03]  /*a0b0*/  IMAD.WIDE R158, R4, 0x2, R248 ;  /* 0x00000002049e7825 */ /* 0x001fc600078e02f8 */
[----:B------:R0:W3:Y:S04]  /*a0c0*/  LDG.E.U16 R200, desc[UR10][R160.64] ;  /* 0x0000000aa0c87981 */ /* 0x0000e8000c1e1500 */
[----:B------:R-:W3:Y:S01]  /*a0d0*/  LDG.E.U16 R204, desc[UR10][R158.64] ;  /* 0x0000000a9ecc7981 */ /* 0x000ee2000c1e1500 */
[----:B----4-:R-:W-:-:S05]  /*a0e0*/  IMAD.WIDE R162, R4, 0x2, R206 ;  /* 0x0000000204a27825 */ /* 0x010fca00078e02ce */
[----:B------:R1:W4:Y:S01]  /*a0f0*/  LDG.E.U16 R202, desc[UR10][R162.64] ;  /* 0x0000000aa2ca7981 */ /* 0x000322000c1e1500 */
[----:B0-----:R-:W-:-:S05]  /*a100*/  IMAD.WIDE R160, R4, 0x2, R234 ;  /* 0x0000000204a07825 */ /* 0x001fca00078e02ea */
[----:B------:R-:W4:Y:S01]  /*a110*/  LDG.E.U16 R206, desc[UR10][R160.64] ;  /* 0x0000000aa0ce7981 */ /* 0x000f22000c1e1500 */
[----:B-1----:R-:W-:-:S04]  /*a120*/  IMAD.WIDE R162, R4, 0x2, R218 ;  /* 0x0000000204a27825 */ /* 0x002fc800078e02da */
[C---:B------:R-:W-:Y:S01]  /*a130*/  IMAD.WIDE R158, R4.reuse, 0x2, R232 ;  /* 0x00000002049e7825 */ /* 0x040fe200078e02e8 */
[----:B------:R2:W4:Y:S04]  /*a140*/  LDG.E.U16 R207, desc[UR10][R162.64] ;  /* 0x0000000aa2cf7981 */ /* 0x000528000c1e1500 */
[----:B------:R0:W4:Y:S04]  /*a150*/  LDG.E.U16 R210, desc[UR10][R158.64] ;  /* 0x0000000a9ed27981 */ /* 0x000128000c1e1500 */
[----:B------:R-:W4:Y:S01]  /*a160*/  LDL.64 R232, [R1+0xe8] ;  /* 0x0000e80001e87983 */ /* 0x000f220000100a00 */
[----:B--2---:R-:W-:-:S04]  /*a170*/  IMAD.WIDE R162, R4, 0x2, R212 ;  /* 0x0000000204a27825 */ /* 0x004fc800078e02d4 */
[C---:B0-----:R-:W-:Y:S01]  /*a180*/  IMAD.WIDE R158, R4.reuse, 0x2, R224 ;  /* 0x00000002049e7825 */ /* 0x041fe200078e02e0 */
[----:B------:R-:W2:Y:S03]  /*a190*/  LDG.E.U16 R213, desc[UR10][R162.64] ;  /* 0x0000000aa2d57981 */ /* 0x000ea6000c1e1500 */
[C---:B------:R-:W-:Y:S02]  /*a1a0*/  IMAD.WIDE R160, R4.reuse, 0x2, R228 ;  /* 0x0000000204a07825 */ /* 0x040fe400078e02e4 */
[----:B------:R-:W2:Y:S04]  /*a1b0*/  LDL.64 R228, [R1+0xc8] ;  /* 0x0000c80001e47983 */ /* 0x000ea80000100a00 */
[----:B------:R5:W4:Y:S02]  /*a1c0*/  LDG.E.U16 R212, desc[UR10][R160.64] ;  /* 0x0000000aa0d47981 */ /* 0x000b24000c1e1500 */
[----:B-----5:R-:W-:-:S04]  /*a1d0*/  IMAD.WIDE R160, R4, 0x2, R220 ;  /* 0x0000000204a07825 */ /* 0x020fc800078e02dc */
[C---:B---3--:R-:W-:Y:S02]  /*a1e0*/  IMAD.WIDE R162, R4.reuse, 0x2, R216 ;  /* 0x0000000204a27825 */ /* 0x048fe400078e02d8 */
[----:B------:R0:W3:Y:S04]  /*a1f0*/  LDG.E.U16 R216, desc[UR10][R158.64] ;  /* 0x0000000a9ed87981 */ /* 0x0000e8000c1e1500 */
[----:B------:R1:W5:Y:S04]  /*a200*/  LDG.E.U16 R220, desc[UR10][R162.64] ;  /* 0x0000000aa2dc7981 */ /* 0x000368000c1e1500 */
[----:B------:R-:W3:Y:S01]  /*a210*/  LDG.E.U16 R217, desc[UR10][R160.64] ;  /* 0x0000000aa0d97981 */ /* 0x000ee2000c1e1500 */
[----:B0-----:R-:W-:-:S05]  /*a220*/  IMAD.WIDE R158, R4, 0x2, R246 ;  /* 0x00000002049e7825 */ /* 0x001fca00078e02f6 */
[----:B------:R-:W3:Y:S04]  /*a230*/  LDG.E.U16 R221, desc[UR10][R158.64] ;  /* 0x0000000a9edd7981 */ /* 0x000ee8000c1e1500 */
[----:B------:R-:W3:Y:S01]  /*a240*/  LDL.64 R158, [R1+0x108] ;  /* 0x00010800019e7983 */ /* 0x000ee20000100a00 */
[----:B-1----:R-:W-:-:S05]  /*a250*/  IMAD.WIDE R162, R4, 0x2, R214 ;  /* 0x0000000204a27825 */ /* 0x002fca00078e02d6 */
[----:B------:R2:W4:Y:S02]  /*a260*/  LDG.E.U16 R225, desc[UR10][R162.64] ;  /* 0x0000000aa2e17981 */ /* 0x000524000c1e1500 */
[----:B--2---:R-:W-:-:S04]  /*a270*/  IMAD.WIDE R162, R4, 0x2, R228 ;  /* 0x0000000204a27825 */ /* 0x004fc800078e02e4 */
[----:B---3--:R-:W-:-:S05]  /*a280*/  IMAD.WIDE R158, R4, 0x2, R158 ;  /* 0x00000002049e7825 */ /* 0x008fca00078e029e */
[----:B------:R-:W2:Y:S04]  /*a290*/  LDG.E.U16 R228, desc[UR10][R158.64] ;  /* 0x0000000a9ee47981 */ /* 0x000ea8000c1e1500 */
[----:B------:R-:W3:Y:S01]  /*a2a0*/  LDL.64 R158, [R1+0xa8] ;  /* 0x0000a800019e7983 */ /* 0x000ee20000100a00 */
[----:B------:R-:W-:-:S05]  /*a2b0*/  IMAD.WIDE R160, R4, 0x2, R230 ;  /* 0x0000000204a07825 */ /* 0x000fca00078e02e6 */
[----:B------:R4:W2:Y:S02]  /*a2c0*/  LDG.E.U16 R224, desc[UR10][R160.64] ;  /* 0x0000000aa0e07981 */ /* 0x0008a4000c1e1500 */
[C---:B----4-:R-:W-:Y:S02]  /*a2d0*/  IMAD.WIDE R160, R4.reuse, 0x2, R232 ;  /* 0x0000000204a07825 */ /* 0x050fe400078e02e8 */
[----:B------:R0:W4:Y:S04]  /*a2e0*/  LDG.E.U16 R232, desc[UR10][R162.64] ;  /* 0x0000000aa2e87981 */ /* 0x000128000c1e1500 */
[----:B------:R1:W2:Y:S04]  /*a2f0*/  LDG.E.U16 R229, desc[UR10][R160.64] ;  /* 0x0000000aa0e57981 */ /* 0x0002a8000c1e1500 */
[----:B------:R-:W1:Y:S01]  /*a300*/  LDL.64 R160, [R1+0x88] ;  /* 0x0000880001a07983 */ /* 0x000e620000100a00 */
[----:B---3--:R-:W-:-:S05]  /*a310*/  IMAD.WIDE R158, R4, 0x2, R158 ;  /* 0x00000002049e7825 */ /* 0x008fca00078e029e */
[----:B------:R-:W3:Y:S04]  /*a320*/  LDG.E.U16 R233, desc[UR10][R158.64] ;  /* 0x0000000a9ee97981 */ /* 0x000ee8000c1e1500 */
[----:B------:R-:W2:Y:S01]  /*a330*/  LDL.64 R158, [R1+0x48] ;  /* 0x00004800019e7983 */ /* 0x000ea20000100a00 */
[----:B0-----:R-:W-:-:S05]  /*a340*/  IMAD.WIDE R162, R4, 0x2, R236 ;  /* 0x0000000204a27825 */ /* 0x001fca00078e02ec */
[----:B------:R0:W3:Y:S01]  /*a350*/  LDG.E.U16 R237, desc[UR10][R162.64] ;  /* 0x0000000aa2ed7981 */ /* 0x0000e2000c1e1500 */
[----:B-1----:R-:W-:-:S04]  /*a360*/  IMAD.WIDE R160, R4, 0x2, R160 ;  /* 0x0000000204a07825 */ /* 0x002fc800078e02a0 */
[C---:B0-----:R-:W-:Y:S01]  /*a370*/  IMAD.WIDE R162, R4.reuse, 0x2, R240 ;  /* 0x0000000204a27825 */ /* 0x041fe200078e02f0 */
[----:B------:R0:W3:Y:S03]  /*a380*/  LDG.E.U16 R236, desc[UR10][R160.64] ;  /* 0x0000000aa0ec7981 */ /* 0x0000e6000c1e1500 */
[C---:B0-----:R-:W-:Y:S02]  /*a390*/  IMAD.WIDE R160, R4.reuse, 0x2, R242 ;  /* 0x0000000204a07825 */ /* 0x041fe400078e02f2 */
[----:B------:R0:W3:Y:S04]  /*a3a0*/  LDG.E.U16 R242, desc[UR10][R162.64] ;  /* 0x0000000aa2f27981 */ /* 0x0000e8000c1e1500 */
[----:B------:R1:W3:Y:S01]  /*a3b0*/  LDG.E.U16 R241, desc[UR10][R160.64] ;  /* 0x0000000aa0f17981 */ /* 0x0002e2000c1e1500 */
[----:B0-----:R-:W-:-:S04]  /*a3c0*/  IMAD.WIDE R162, R4, 0x2, R208 ;  /* 0x0000000204a27825 */ /* 0x001fc800078e02d0 */
[----:B-1----:R-:W-:Y:S02]  /*a3d0*/  IMAD.WIDE R160, R4, 0x2, R226 ;  /* 0x0000000204a07825 */ /* 0x002fe400078e02e2 */
[----:B------:R-:W3:Y:S04]  /*a3e0*/  LDG.E.U16 R162, desc[UR10][R162.64] ;  /* 0x0000000aa2a27981 */ /* 0x000ee8000c1e1500 */
[----:B------:R0:W3:Y:S01]  /*a3f0*/  LDG.E.U16 R160, desc[UR10][R160.64] ;  /* 0x0000000aa0a07981 */ /* 0x0000e2000c1e1500 */
[----:B------:R-:W-:-:S04]  /*a400*/  FADD R121, -R5, R121 ;  /* 0x0000007905797221 */ /* 0x000fc80000000100 */
[----:B------:R-:W-:Y:S01]  /*a410*/  FMUL R121, R121, 1.4426950216293334961 ;  /* 0x3fb8aa3b79797820 */ /* 0x000fe20000400000 */
[----:B0-----:R-:W-:-:S03]  /*a420*/  FADD R161, -R6, R120 ;  /* 0x0000007806a17221 */ /* 0x001fc60000000100 */
[----:B------:R0:W-:Y:S02]  /*a430*/  MUFU.EX2 R120, R121 ;  /* 0x0000007900787308 */ /* 0x0001e40000000800 */
[----:B0-----:R-:W-:Y:S01]  /*a440*/  FMUL R121, R161, 1.4426950216293334961 ;  /* 0x3fb8aa3ba1797820 */ /* 0x001fe20000400000 */
[----:B--2---:R-:W-:-:S05]  /*a450*/  IMAD.WIDE R158, R4, 0x2, R158 ;  /* 0x00000002049e7825 */ /* 0x004fca00078e029e */
[----:B------:R0:W2:Y:S02]  /*a460*/  LDG.E.U16 R240, desc[UR10][R158.64] ;  /* 0x0000000a9ef07981 */ /* 0x0000a4000c1e1500 */
[----:B0-----:R-:W-:-:S05]  /*a470*/  IMAD.WIDE R158, R4, 0x2, R244 ;  /* 0x00000002049e7825 */ /* 0x001fca00078e02f4 */
[----:B------:R0:W2:Y:S04]  /*a480*/  LDG.E.U16 R243, desc[UR10][R158.64] ;  /* 0x0000000a9ef37981 */ /* 0x0000a8000c1e1500 */
[----:B0-----:R-:W-:Y:S04]  /*a490*/  LDS R158, [R211+UR6] ;  /* 0x00000006d39e7984 */ /* 0x001fe80008000800 */
[----:B------:R-:W0:Y:S01]  /*a4a0*/  LDS R159, [R211+UR6+0x100] ;  /* 0x00010006d39f7984 */ /* 0x000e220008000800 */
[----:B------:R-:W0:Y:S01]  /*a4b0*/  MUFU.EX2 R121, R121 ;  /* 0x0000007900797308 */ /* 0x000e220000000800 */
[----:B------:R-:W-:Y:S01]  /*a4c0*/  LOP3.LUT P2, RZ, R250, 0x80, RZ, 0xc0, !PT ;  /* 0x00000080faff7812 */ /* 0x000fe2000784c0ff */
[----:B------:R-:W1:Y:S01]  /*a4d0*/  S2R R251, SR_TID.X ;  /* 0x0000000000fb7919 */ /* 0x000e620000002100 */
[----:B0-----:R-:W-:Y:S01]  /*a4e0*/  FFMA2 R122, R122.F32x2.HI_LO, R120.F32x2.HI_LO, R158.F32x2.HI_LO ;  /* 0x000000787a7a7249 */ /* 0x001fe2000000009e */
[----:B------:R-:W-:Y:S01]  /*a4f0*/  LOP3.LUT R158, R250, 0x7f, RZ, 0xc0, !PT ;  /* 0x0000007ffa9e7812 */ /* 0x000fe200078ec0ff */
[----:B------:R-:W-:Y:S01]  /*a500*/  LDS R159, [R211+UR6+0x300] ;  /* 0x00030006d39f7984 */ /* 0x000fe20008000800 */
[----:B------:R-:W-:-:S03]  /*a510*/  SEL R250, RZ, 0x110, !P2 ;  /* 0x00000110fffa7807 */ /* 0x000fc60005000000 */
[----:B------:R-:W-:-:S05]  /*a520*/  IMAD.SHL.U32 R158, R158, 0x2, RZ ;  /* 0x000000029e9e7824 */ /* 0x000fca00078e00ff */
[----:B------:R-:W-:Y:S02]  /*a530*/  LOP3.LUT R250, R250, R158, RZ, 0x3c, !PT ;  /* 0x0000009efafa7212 */ /* 0x000fe400078e3cff */
[----:B------:R0:W-:Y:S01]  /*a540*/  LDS R158, [R211+UR6+0x200] ;  /* 0x00020006d39e7984 */ /* 0x0001e20008000800 */
[----:B------:R-:W-:Y:S01]  /*a550*/  BAR.SYNC.DEFER_BLOCKING 0x0 ;  /* 0x0000000000007b1d */ /* 0x000fe20000010000 */
[C---:B-1----:R-:W-:Y:S01]  /*a560*/  SHF.L.U32 R163, R251.reuse, 0x8, RZ ;  /* 0x00000008fba37819 */ /* 0x042fe200000006ff */
[----:B0-----:R-:W-:-:S04]  /*a570*/  IMAD.SHL.U32 R211, R251, 0x2, RZ ;  /* 0x00000002fbd37824 */ /* 0x001fc800078e00ff */
[----:B------:R0:W-:Y:S02]  /*a580*/  STS.U16 [R250+UR6], R173 ;  /* 0x000000adfa007988 */ /* 0x0001e40008000406 */
[----:B0-----:R-:W-:-:S05]  /*a590*/  LOP3.LUT R173, R251, 0x7, RZ, 0xc0, !PT ;  /* 0x00000007fbad7812 */ /* 0x001fca00078ec0ff */
[----:B------:R-:W-:-:S05]  /*a5a0*/  IMAD.SHL.U32 R161, R173, 0x10, RZ ;  /* 0x00000010ada17824 */ /* 0x000fca00078e00ff */
[C---:B------:R-:W-:Y:S02]  /*a5b0*/  LOP3.LUT R163, R161.reuse, 0xf00, R163, 0xf8, !PT ;  /* 0x00000f00a1a37812 */ /* 0x040fe400078ef8a3 */
[----:B------:R-:W-:Y:S02]  /*a5c0*/  LOP3.LUT R161, R161, 0x30, R211, 0x78, !PT ;  /* 0x00000030a1a17812 */ /* 0x000fe400078e78d3 */
[----:B------:R-:W-:-:S04]  /*a5d0*/  LOP3.LUT R211, R251, 0xe0, RZ, 0xc0, !PT ;  /* 0x000000e0fbd37812 */ /* 0x000fc800078ec0ff */
[----:B------:R-:W-:Y:S01]  /*a5e0*/  LEA R173, R173, R211, 0x2 ;  /* 0x000000d3adad7211 */ /* 0x000fe200078e10ff */
[----:B------:R0:W-:Y:S04]  /*a5f0*/  STS.U16 [R250+UR6+0x1000], R9 ;  /* 0x00100009fa007988 */ /* 0x0001e80008000406 */
[----:B------:R-:W-:Y:S01]  /*a600*/  IMAD.U32 R161, R173, 0x40, R161 ;  /* 0x00000040ada17824 */ /* 0x000fe200078e00a1 */
[----:B------:R-:W-:Y:S02]  /*a610*/  SHF.R.U32.HI R173, RZ, 0x1, R211 ;  /* 0x00000001ffad7819 */ /* 0x000fe400000116d3 */
[----:B------:R-:W-:Y:S02]  /*a620*/  LOP3.LUT R211, R251, 0x10, RZ, 0xc0, !PT ;  /* 0x00000010fbd37812 */ /* 0x000fe400078ec0ff */
[----:B0-----:R-:W-:-:S02]  /*a630*/  LOP3.LUT R9, R250, 0x20, RZ, 0x3c, !PT ;  /* 0x00000020fa097812 */ /* 0x001fc400078e3cff */
[----:B------:R-:W-:Y:S02]  /*a640*/  LOP3.LUT R173, R163, R173, RZ, 0x3c, !PT ;  /* 0x000000ada3ad7212 */ /* 0x000fe400078e3cff */
[----:B------:R-:W-:Y:S01]  /*a650*/  LEA R211, R211, UR6, 0x3 ;  /* 0x00000006d3d37c11 */ /* 0x000fe2000f8e18ff */
[----:B------:R0:W-:Y:S01]  /*a660*/  STS.U16 [R250+UR6+0x800], R10 ;  /* 0x0008000afa007988 */ /* 0x0001e20008000406 */
[----:B------:R-:W-:-:S03]  /*a670*/  F2FP.F16.F32.PACK_AB R201, R199, R201 ;  /* 0x000000c9c7c9723e */ /* 0x000fc600000000ff */
[----:B------:R-:W-:Y:S01]  /*a680*/  STS.U16 [R250+UR6+0x1800], R30 ;  /* 0x0018001efa007988 */ /* 0x000fe20008000406 */
[----:B------:R-:W-:-:S03]  /*a690*/  IMAD.IADD R173, R173, 0x1, R211 ;  /* 0x00000001adad7824 */ /* 0x000fc600078e02d3 */
        /* <DEDUP_REMOVED lines=28> */
[----:B------:R1:W-:Y:S01]  /*a860*/  STS.U16 [R250+UR6+0xf800], R188 ;  /* 0x00f800bcfa007988 */ /* 0x0003e20008000406 */
[----:B------:R-:W-:-:S03]  /*a870*/  F2FP.F16.F32.PACK_AB R185, R183, R185 ;  /* 0x000000b9b7b9723e */ /* 0x000fc600000000ff */
[----:B------:R3:W-:Y:S01]  /*a880*/  STS.U16 [R9+UR6+0xda00], R200 ;  /* 0x00da00c809007988 */ /* 0x0007e20008000406 */
[----:B0-----:R-:W-:-:S03]  /*a890*/  F2FP.F16.F32.PACK_AB R184, R187, R189 ;  /* 0x000000bdbbb8723e */ /* 0x001fc600000000ff */
[----:B------:R0:W-:Y:S01]  /*a8a0*/  STS.U16 [R9+UR6+0xe200], R202 ;  /* 0x00e200ca09007988 */ /* 0x0001e20008000406 */
[----:B-1----:R-:W-:Y:S02]  /*a8b0*/  LOP3.LUT R250, R250, 0x60, RZ, 0x3c, !PT ;  /* 0x00000060fafa7812 */ /* 0x002fe400078e3cff */
[----:B------:R-:W-:Y:S02]  /*a8c0*/  F2FP.F16.F32.PACK_AB R186, R179, R181 ;  /* 0x000000b5b3ba723e */ /* 0x000fe400000000ff */
[----:B---3--:R-:W-:Y:S02]  /*a8d0*/  F2FP.F16.F32.PACK_AB R200, R203, R205 ;  /* 0x000000cdcbc8723e */ /* 0x008fe400000000ff */
[----:B------:R-:W-:Y:S02]  /*a8e0*/  F2FP.F16.F32.PACK_AB R203, R191, R193 ;  /* 0x000000c1bfcb723e */ /* 0x000fe400000000ff */
[----:B0-----:R-:W-:Y:S01]  /*a8f0*/  F2FP.F16.F32.PACK_AB R202, R195, R197 ;  /* 0x000000c5c3ca723e */ /* 0x001fe200000000ff */
[----:B------:R-:W-:Y:S01]  /*a900*/  STS.U16 [R9+UR6+0x200], R171 ;  /* 0x000200ab09007988 */ /* 0x000fe20008000406 */
[----:B------:R-:W-:-:S03]  /*a910*/  F2FP.F16.F32.PACK_AB R187, R175, R177 ;  /* 0x000000b1afbb723e */ /* 0x000fc600000000ff */
        /* <DEDUP_REMOVED lines=57> */
[----:B-----5:R-:W-:Y:S04]  /*acb0*/  STS.U16 [R10+UR6+0xe400], R220 ;  /* 0x00e400dc0a007988 */ /* 0x020fe80008000406 */
[----:B------:R-:W-:Y:S04]  /*acc0*/  STS.U16 [R10+UR6+0xec00], R221 ;  /* 0x00ec00dd0a007988 */ /* 0x000fe80008000406 */
[----:B------:R-:W-:Y:S04]  /*acd0*/  STS.U16 [R10+UR6+0xf400], R224 ;  /* 0x00f400e00a007988 */ /* 0x000fe80008000406 */
[----:B------:R0:W-:Y:S04]  /*ace0*/  STS.U16 [R10+UR6+0xfc00], R225 ;  /* 0x00fc00e10a007988 */ /* 0x0001e80008000406 */
        /* <DEDUP_REMOVED lines=22> */
[----:B----4-:R-:W-:Y:S04]  /*ae50*/  STS.U16 [R250+UR6+0xb600], R232 ;  /* 0x00b600e8fa007988 */ /* 0x010fe80008000406 */
        /* <DEDUP_REMOVED lines=9> */
[----:B------:R-:W-:Y:S04]  /*aef0*/  STSM.16.M88.4 [R173+0x14000], R200 ;  /* 0x014000c8ad007844 */ /* 0x000fe80000000200 */
[----:B------:R-:W-:Y:S01]  /*af00*/  STSM.16.M88.4 [R173+0x15000], R184 ;  /* 0x015000b8ad007844 */ /* 0x000fe20000000200 */
[----:B------:R-:W-:Y:S01]  /*af10*/  BAR.SYNC.DEFER_BLOCKING 0x0 ;  /* 0x0000000000007b1d */ /* 0x000fe20000010000 */
[----:B------:R-:W-:-:S05]  /*af20*/  LOP3.LUT R163, R163, 0x10, R251, 0x78, !PT ;  /* 0x00000010a3a37812 */ /* 0x000fca00078e78fb */
[----:B------:R-:W-:Y:S04]  /*af30*/  LDSM.16.M88.4 R44, [R163+UR6+0x14000] ;  /* 0x01400006a32c783b */ /* 0x000fe80008000200 */
[----:B------:R-:W2:Y:S04]  /*af40*/  LDSM.16.M88.4 R12, [R161+UR6] ;  /* 0x00000006a10c783b */ /* 0x000ea80008000200 */
[----:B------:R-:W4:Y:S04]  /*af50*/  LDSM.16.M88.4 R24, [R161+UR6+0x4000] ;  /* 0x00400006a118783b */ /* 0x000f280008000200 */
[----:B------:R-:W5:Y:S04]  /*af60*/  LDSM.16.M88.4 R20, [R161+UR6+0x8000] ;  /* 0x00800006a114783b */ /* 0x000f680008000200 */
[----:B------:R-:W5:Y:S04]  /*af70*/  LDSM.16.M88.4 R16, [R161+UR6+0xc000] ;  /* 0x00c00006a110783b */ /* 0x000f680008000200 */
[----:B------:R-:W5:Y:S01]  /*af80*/  LDSM.16.M88.4 R32, [R163+UR6+0x15000] ;  /* 0x01500006a320783b */ /* 0x000f620008000200 */
[----:B0-----:R-:W-:Y:S01]  /*af90*/  FADD R10, -R7, R2 ;  /* 0x00000002070a7221 */ /* 0x001fe20000000100 */
[----:B------:R-:W-:Y:S01]  /*afa0*/  FADD R0, -R8, R0 ;  /* 0x0000000008007221 */ /* 0x000fe20000000100 */
[----:B-1----:R-:W-:-:S02]  /*afb0*/  FMUL R28, R120, R76 ;  /* 0x0000004c781c7220 */ /* 0x002fc40000400000 */
[----:B------:R-:W-:Y:S01]  /*afc0*/  FMUL R10, R10, 1.4426950216293334961 ;  /* 0x3fb8aa3b0a0a7820 */ /* 0x000fe20000400000 */
[----:B------:R-:W-:Y:S01]  /*afd0*/  FMUL R0, R0, 1.4426950216293334961 ;  /* 0x3fb8aa3b00007820 */ /* 0x000fe20000400000 */
[C---:B------:R-:W-:Y:S01]  /*afe0*/  FMUL R29, R120.reuse, R77 ;  /* 0x0000004d781d7220 */ /* 0x040fe20000400000 */
        /* <DEDUP_REMOVED lines=11> */
[----:B------:R-:W-:Y:S01]  /*b0a0*/  FMUL R65, R120, R65 ;  /* 0x0000004178417220 */ /* 0x000fe20000400000 */
[C---:B------:R-:W-:Y:S01]  /*b0b0*/  FMUL R66, R121.reuse, R66 ;  /* 0x0000004279427220 */ /* 0x040fe20000400000 */
[----:B------:R-:W-:Y:S01]  /*b0c0*/  FMUL R67, R121, R67 ;  /* 0x0000004379437220 */ /* 0x000fe20000400000 */
[----:B---3--:R0:W-:Y:S01]  /*b0d0*/  MUFU.EX2 R11, R0 ;  /* 0x00000000000b7308 */ /* 0x0081e20000000800 */
[C---:B--2---:R-:W-:Y:S07]  /*b0e0*/  HMMA.16816.F32 R28, R44.reuse, R12, R28 ;  /* 0x0000000c2c1c723c */ /* 0x044fee000000181c */
[----:B------:R-:W1:Y:S01]  /*b0f0*/  MUFU.EX2 R10, R10 ;  /* 0x0000000a000a7308 */ /* 0x000e620000000800 */
[----:B0-----:R-:W-:Y:S01]  /*b100*/  LOP3.LUT R0, R163, 0x20, RZ, 0x3c, !PT ;  /* 0x00000020a3007812 */ /* 0x001fe200078e3cff */
[C---:B----4-:R-:W-:Y:S04]  /*b110*/  HMMA.16816.F32 R36, R44.reuse, R24, R36 ;  /* 0x000000182c24723c */ /* 0x050fe80000001824 */
[----:B------:R-:W-:Y:S04]  /*b120*/  LDSM.16.M88.4 R52, [R0+UR6+0x15000] ;  /* 0x015000060034783b */ /* 0x000fe80008000200 */
[C---:B-----5:R-:W-:Y:S08]  /*b130*/  HMMA.16816.F32 R40, R44.reuse, R20, R40 ;  /* 0x000000142c28723c */ /* 0x060ff00000001828 */
[----:B------:R-:W-:Y:S01]  /*b140*/  HMMA.16816.F32 R44, R44, R16, R64 ;  /* 0x000000102c2c723c */ /* 0x000fe20000001840 */
[----:B------:R-:W0:Y:S01]  /*b150*/  LDSM.16.M88.4 R64, [R0+UR6+0x14000] ;  /* 0x014000060040783b */ /* 0x000e220008000200 */
[C---:B-1----:R-:W-:Y:S01]  /*b160*/  FMUL R48, R10.reuse, R72 ;  /* 0x000000480a307220 */ /* 0x042fe20000400000 */
        /* <DEDUP_REMOVED lines=15> */
[----:B------:R-:W-:-:S02]  /*b260*/  LOP3.LUT R2, R163, 0x40, RZ, 0x3c, !PT ;  /* 0x00000040a3027812 */ /* 0x000fc400078e3cff */
[----:B------:R-:W-:Y:S01]  /*b270*/  LOP3.LUT R9, R161, 0x40, RZ, 0x3c, !PT ;  /* 0x00000040a1097812 */ /* 0x000fe200078e3cff */
[C---:B------:R-:W-:Y:S02]  /*b280*/  HMMA.16816.F32 R48, R32.reuse, R12, R48 ;  /* 0x0000000c2030723c */ /* 0x040fe40000001830 */
[----:B------:R-:W-:Y:S04]  /*b290*/  LDSM.16.M88.4 R88, [R2+UR6+0x14000] ;  /* 0x014000060258783b */ /* 0x000fe80008000200 */
[----:B------:R-:W1:Y:S02]  /*b2a0*/  LDSM.16.M88.4 R84, [R9+UR6] ;  /* 0x000000060954783b */ /* 0x000e640008000200 */
[C---:B------:R-:W-:Y:S02]  /*b2b0*/  HMMA.16816.F32 R56, R32.reuse, R24, R56 ;  /* 0x000000182038723c */ /* 0x040fe40000001838 */
[----:B------:R-:W2:Y:S04]  /*b2c0*/  LDSM.16.M88.4 R80, [R9+UR6+0x4000] ;  /* 0x004000060950783b */ /* 0x000ea80008000200 */
[----:B------:R-:W-:Y:S02]  /*b2d0*/  LDSM.16.M88.4 R72, [R9+UR6+0xc000] ;  /* 0x00c000060948783b */ /* 0x000fe40008000200 */
[C---:B------:R-:W-:Y:S02]  /*b2e0*/  HMMA.16816.F32 R60, R32.reuse, R20, R60 ;  /* 0x00000014203c723c */ /* 0x040fe4000000183c */
[----:B------:R-:W-:Y:S06]  /*b2f0*/  LDSM.16.M88.4 R76, [R2+UR6+0x15000] ;  /* 0x01500006024c783b */ /* 0x000fec0008000200 */
[----:B------:R-:W-:Y:S01]  /*b300*/  HMMA.16816.F32 R68, R32, R16, R68 ;  /* 0x000000102044723c */ /* 0x000fe20000001844 */
[----:B------:R-:W3:Y:S01]  /*b310*/  LDSM.16.M88.4 R32, [R9+UR6+0x8000] ;  /* 0x008000060920783b */ /* 0x000ee20008000200 */
[----:B------:R-:W-:-:S06]  /*b320*/  LOP3.LUT R92, R163, 0x60, RZ, 0x3c, !PT ;  /* 0x00000060a35c7812 */ /* 0x000fcc00078e3cff */
[C---:B0-----:R-:W-:Y:S08]  /*b330*/  HMMA.16816.F32 R28, R64.reuse, R14, R28 ;  /* 0x0000000e401c723c */ /* 0x041ff0000000181c */
[C---:B------:R-:W-:Y:S08]  /*b340*/  HMMA.16816.F32 R36, R64.reuse, R26, R36 ;  /* 0x0000001a4024723c */ /* 0x040ff00000001824 */
[C---:B------:R-:W-:Y:S08]  /*b350*/  HMMA.16816.F32 R40, R64.reuse, R22, R40 ;  /* 0x000000164028723c */ /* 0x040ff00000001828 */
[----:B------:R-:W-:Y:S01]  /*b360*/  HMMA.16816.F32 R44, R64, R18, R44 ;  /* 0x00000012402c723c */ /* 0x000fe2000000182c */
[----:B------:R-:W-:Y:S07]  /*b370*/  LDSM.16.M88.4 R64, [R163+UR6+0x14080] ;  /* 0x01408006a340783b */ /* 0x000fee0008000200 */
[C---:B------:R-:W-:Y:S01]  /*b380*/  HMMA.16816.F32 R48, R52.reuse, R14, R48 ;  /* 0x0000000e3430723c */ /* 0x040fe20000001830 */
[----:B------:R-:W0:Y:S07]  /*b390*/  LDSM.16.M88.4 R12, [R92+UR6+0x14000] ;  /* 0x014000065c0c783b */ /* 0x000e2e0008000200 */
[C---:B------:R-:W-:Y:S01]  /*b3a0*/  HMMA.16816.F32 R56, R52.reuse, R26, R56 ;  /* 0x0000001a3438723c */ /* 0x040fe20000001838 */
[----:B------:R-:W4:Y:S07]  /*b3b0*/  LDSM.16.M88.4 R24, [R92+UR6+0x15000] ;  /* 0x015000065c18783b */ /* 0x000f2e0008000200 */
[C---:B------:R-:W-:Y:S01]  /*b3c0*/  HMMA.16816.F32 R60, R52.reuse, R22, R60 ;  /* 0x00000016343c723c */ /* 0x040fe2000000183c */
[----:B------:R-:W-:Y:S07]  /*b3d0*/  LDSM.16.M88.4 R20, [R161+UR6+0x4080] ;  /* 0x00408006a114783b */ /* 0x000fee0008000200 */
[----:B------:R-:W-:Y:S01]  /*b3e0*/  HMMA.16816.F32 R68, R52, R18, R68 ;  /* 0x000000123444723c */ /* 0x000fe20000001844 */
[----:B------:R-:W5:Y:S04]  /*b3f0*/  LDSM.16.M88.4 R52, [R161+UR6+0x80] ;  /* 0x00008006a134783b */ /* 0x000f680008000200 */
[----:B------:R-:W0:Y:S03]  /*b400*/  LDSM.16.M88.4 R16, [R161+UR6+0x8080] ;  /* 0x00808006a110783b */ /* 0x000e260008000200 */
[C---:B-1----:R-:W-:Y:S08]  /*b410*/  HMMA.16816.F32 R28, R88.reuse, R84, R28 ;  /* 0x00000054581c723c */ /* 0x042ff0000000181c */
[C---:B--2---:R-:W-:Y:S08]  /*b420*/  HMMA.16816.F32 R36, R88.reuse, R80, R36 ;  /* 0x000000505824723c */ /* 0x044ff00000001824 */
[C---:B---3--:R-:W-:Y:S08]  /*b430*/  HMMA.16816.F32 R40, R88.reuse, R32, R40 ;  /* 0x000000205828723c */ /* 0x048ff00000001828 */
[----:B------:R-:W-:Y:S01]  /*b440*/  HMMA.16816.F32 R44, R88, R72, R44 ;  /* 0x00000048582c723c */ /* 0x000fe2000000182c */
[----:B------:R-:W1:Y:S04]  /*b450*/  LDSM.16.M88.4 R88, [R161+UR6+0xc080] ;  /* 0x00c08006a158783b */ /* 0x000e680008000200 */
[----:B------:R-:W2:Y:S03]  /*b460*/  LDSM.16.M88.4 R160, [R163+UR6+0x15080] ;  /* 0x01508006a3a0783b */ /* 0x000ea60008000200 */
[C---:B------:R-:W-:Y:S08]  /*b470*/  HMMA.16816.F32 R60, R76.reuse, R32, R60 ;  /* 0x000000204c3c723c */ /* 0x040ff0000000183c */
[C---:B------:R-:W-:Y:S08]  /*b480*/  HMMA.16816.F32 R48, R76.reuse, R84, R48 ;  /* 0x000000544c30723c */ /* 0x040ff00000001830 */
[C---:B------:R-:W-:Y:S08]  /*b490*/  HMMA.16816.F32 R56, R76.reuse, R80, R56 ;  /* 0x000000504c38723c */ /* 0x040ff00000001838 */
[----:B------:R-:W-:Y:S01]  /*b4a0*/  HMMA.16816.F32 R68, R76, R72, R68 ;  /* 0x000000484c44723c */ /* 0x000fe20000001844 */
[----:B------:R-:W-:Y:S07]  /*b4b0*/  LDSM.16.M88.4 R76, [R0+UR6+0x15080] ;  /* 0x01508006004c783b */ /* 0x000fee0008000200 */
[C---:B0-----:R-:W-:Y:S08]  /*b4c0*/  HMMA.16816.F32 R28, R12.reuse, R86, R28 ;  /* 0x000000560c1c723c */ /* 0x041ff0000000181c */
[C---:B------:R-:W-:Y:S08]  /*b4d0*/  HMMA.16816.F32 R36, R12.reuse, R82, R36 ;  /* 0x000000520c24723c */ /* 0x040ff00000001824 */
[C---:B------:R-:W-:Y:S08]  /*b4e0*/  HMMA.16816.F32 R40, R12.reuse, R34, R40 ;  /* 0x000000220c28723c */ /* 0x040ff00000001828 */
[----:B------:R-:W-:Y:S01]  /*b4f0*/  HMMA.16816.F32 R44, R12, R74, R44 ;  /* 0x0000004a0c2c723c */ /* 0x000fe2000000182c */
[----:B------:R0:W3:Y:S07]  /*b500*/  LDSM.16.M88.4 R12, [R0+UR6+0x14080] ;  /* 0x01408006000c783b */ /* 0x0000ee0008000200 */
[C---:B----4-:R-:W-:Y:S01]  /*b510*/  HMMA.16816.F32 R60, R24.reuse, R34, R60 ;  /* 0x00000022183c723c */ /* 0x050fe2000000183c */
[----:B------:R-:W-:Y:S01]  /*b520*/  LDSM.16.M88.4 R32, [R2+UR6+0x14080] ;  /* 0x014080060220783b */ /* 0x000fe20008000200 */
[----:B0-----:R-:W0:Y:S06]  /*b530*/  LDC R0, c[0x0][0x3c4] ;  /* 0x0000f100ff007b82 */ /* 0x001e2c0000000800 */
[C---:B------:R-:W-:Y:S01]  /*b540*/  HMMA.16816.F32 R48, R24.reuse, R86, R48 ;  /* 0x000000561830723c */ /* 0x040fe20000001830 */
[----:B------:R-:W-:Y:S07]  /*b550*/  LDSM.16.M88.4 R84, [R9+UR6+0x4080] ;  /* 0x004080060954783b */ /* 0x000fee0008000200 */
[C---:B------:R-:W-:Y:S01]  /*b560*/  HMMA.16816.F32 R56, R24.reuse, R82, R56 ;  /* 0x000000521838723c */ /* 0x040fe20000001838 */
[----:B------:R-:W-:Y:S07]  /*b570*/  LDSM.16.M88.4 R80, [R9+UR6+0xc080] ;  /* 0x00c080060950783b */ /* 0x000fee0008000200 */
[----:B------:R-:W-:Y:S01]  /*b580*/  HMMA.16816.F32 R68, R24, R74, R68 ;  /* 0x0000004a1844723c */ /* 0x000fe20000001844 */
[----:B------:R-:W4:Y:S07]  /*b590*/  LDSM.16.M88.4 R72, [R9+UR6+0x80] ;  /* 0x000080060948783b */ /* 0x000f2e0008000200 */
[C---:B-----5:R-:W-:Y:S08]  /*b5a0*/  HMMA.16816.F32 R28, R64.reuse, R52, R28 ;  /* 0x00000034401c723c */ /* 0x060ff0000000181c */
[C---:B------:R-:W-:Y:S08]  /*b5b0*/  HMMA.16816.F32 R36, R64.reuse, R20, R36 ;  /* 0x000000144024723c */ /* 0x040ff00000001824 */
[C---:B------:R-:W-:Y:S08]  /*b5c0*/  HMMA.16816.F32 R40, R64.reuse, R16, R40 ;  /* 0x000000104028723c */ /* 0x040ff00000001828 */
[----:B-1----:R-:W-:Y:S01]  /*b5d0*/  HMMA.16816.F32 R44, R64, R88, R44 ;  /* 0x00000058402c723c */ /* 0x002fe2000000182c */
[----:B------:R1:W-:Y:S07]  /*b5e0*/  LDSM.16.M88.4 R64, [R2+UR6+0x15080] ;  /* 0x015080060240783b */ /* 0x0003ee0008000200 */
[C---:B--2---:R-:W-:Y:S01]  /*b5f0*/  HMMA.16816.F32 R24, R160.reuse, R16, R60 ;  /* 0x00000010a018723c */ /* 0x044fe2000000183c */
[----:B------:R-:W2:Y:S01]  /*b600*/  LDSM.16.M88.4 R60, [R9+UR6+0x8080] ;  /* 0x00808006093c783b */ /* 0x000ea20008000200 */
[----:B-1----:R-:W1:Y:S06]  /*b610*/  LDC R2, c[0x0][0x3d4] ;  /* 0x0000f500ff027b82 */ /* 0x002e6c0000000800 */
[C---:B------:R-:W-:Y:S08]  /*b620*/  HMMA.16816.F32 R48, R160.reuse, R52, R48 ;  /* 0x00000034a030723c */ /* 0x040ff00000001830 */
[C---:B------:R-:W-:Y:S08]  /*b630*/  HMMA.16816.F32 R56, R160.reuse, R20, R56 ;  /* 0x00000014a038723c */ /* 0x040ff00000001838 */
[----:B------:R-:W-:Y:S08]  /*b640*/  HMMA.16816.F32 R68, R160, R88, R68 ;  /* 0x00000058a044723c */ /* 0x000ff00000001844 */
[C---:B---3--:R-:W-:Y:S08]  /*b650*/  HMMA.16816.F32 R28, R12.reuse, R54, R28 ;  /* 0x000000360c1c723c */ /* 0x048ff0000000181c */
[C---:B------:R-:W-:Y:S08]  /*b660*/  HMMA.16816.F32 R36, R12.reuse, R22, R36 ;  /* 0x000000160c24723c */ /* 0x040ff00000001824 */
[C---:B------:R-:W-:Y:S08]  /*b670*/  HMMA.16816.F32 R40, R12.reuse, R18, R40 ;  /* 0x000000120c28723c */ /* 0x040ff00000001828 */
[----:B------:R-:W-:Y:S01]  /*b680*/  HMMA.16816.F32 R44, R12, R90, R44 ;  /* 0x0000005a0c2c723c */ /* 0x000fe2000000182c */
[----:B------:R-:W3:Y:S04]  /*b690*/  LDSM.16.M88.4 R12, [R92+UR6+0x14080] ;  /* 0x014080065c0c783b */ /* 0x000ee80008000200 */
[----:B------:R-:W5:Y:S03]  /*b6a0*/  LDSM.16.M88.4 R92, [R92+UR6+0x15080] ;  /* 0x015080065c5c783b */ /* 0x000f660008000200 */
[C---:B------:R-:W-:Y:S08]  /*b6b0*/  HMMA.16816.F32 R48, R76.reuse, R54, R48 ;  /* 0x000000364c30723c */ /* 0x040ff00000001830 */
[C---:B------:R-:W-:Y:S08]  /*b6c0*/  HMMA.16816.F32 R56, R76.reuse, R22, R56 ;  /* 0x000000164c38723c */ /* 0x040ff00000001838 */
[C---:B------:R-:W-:Y:S08]  /*b6d0*/  HMMA.16816.F32 R24, R76.reuse, R18, R24 ;  /* 0x000000124c18723c */ /* 0x040ff00000001818 */
[----:B------:R-:W-:Y:S08]  /*b6e0*/  HMMA.16816.F32 R68, R76, R90, R68 ;  /* 0x0000005a4c44723c */ /* 0x000ff00000001844 */
[C---:B----4-:R-:W-:Y:S08]  /*b6f0*/  HMMA.16816.F32 R28, R32.reuse, R72, R28 ;  /* 0x00000048201c723c */ /* 0x050ff0000000181c */
[C---:B------:R-:W-:Y:S08]  /*b700*/  HMMA.16816.F32 R36, R32.reuse, R84, R36 ;  /* 0x000000542024723c */ /* 0x040ff00000001824 */
[C---:B--2---:R-:W-:Y:S08]  /*b710*/  HMMA.16816.F32 R40, R32.reuse, R60, R40 ;  /* 0x0000003c2028723c */ /* 0x044ff00000001828 */
[----:B------:R-:W-:Y:S08]  /*b720*/  HMMA.16816.F32 R44, R32, R80, R44 ;  /* 0x00000050202c723c */ /* 0x000ff0000000182c */
[C---:B------:R-:W-:Y:S08]  /*b730*/  HMMA.16816.F32 R48, R64.reuse, R72, R48 ;  /* 0x000000484030723c */ /* 0x040ff00000001830 */
[C---:B------:R-:W-:Y:S08]  /*b740*/  HMMA.16816.F32 R16, R64.reuse, R84, R56 ;  /* 0x000000544010723c */ /* 0x040ff00000001838 */
[C---:B------:R-:W-:Y:S08]  /*b750*/  HMMA.16816.F32 R24, R64.reuse, R60, R24 ;  /* 0x0000003c4018723c */ /* 0x040ff00000001818 */
[----:B------:R-:W-:Y:S01]  /*b760*/  HMMA.16816.F32 R20, R64, R80, R68 ;  /* 0x000000504014723c */ /* 0x000fe20000001844 */
[----:B------:R-:W-:-:S07]  /*b770*/  UIADD3 UR4, UPT, UPT, UR4, 0x80, URZ ;  /* 0x0000008004047890 */ /* 0x000fce000fffe0ff */
[C---:B---3--:R-:W-:Y:S08]  /*b780*/  HMMA.16816.F32 R76, R12.reuse, R74, R28 ;  /* 0x0000004a0c4c723c */ /* 0x048ff0000000181c */
[C---:B------:R-:W-:Y:S08]  /*b790*/  HMMA.16816.F32 R56, R12.reuse, R86, R36 ;  /* 0x000000560c38723c */ /* 0x040ff00000001824 */
[C---:B------:R-:W-:Y:S08]  /*b7a0*/  HMMA.16816.F32 R68, R12.reuse, R62, R40 ;  /* 0x0000003e0c44723c */ /* 0x040ff00000001828 */
[----:B------:R-:W-:Y:S01]  /*b7b0*/  HMMA.16816.F32 R64, R12, R82, R44 ;  /* 0x000000520c40723c */ /* 0x000fe2000000182c */
[----:B------:R-:W-:-:S07]  /*b7c0*/  UISETP.GE.AND UP0, UPT, UR4, UR12, UPT ;  /* 0x0000000c0400728c */ /* 0x000fce000bf06270 */
[C---:B-----5:R-:W-:Y:S08]  /*b7d0*/  HMMA.16816.F32 R72, R92.reuse, R74, R48 ;  /* 0x0000004a5c48723c */ /* 0x060ff00000001830 */
[C---:B------:R-:W-:Y:S08]  /*b7e0*/  HMMA.16816.F32 R84, R92.reuse, R86, R16 ;  /* 0x000000565c54723c */ /* 0x040ff00000001810 */
[C---:B------:R-:W-:Y:S08]  /*b7f0*/  HMMA.16816.F32 R60, R92.reuse, R62, R24 ;  /* 0x0000003e5c3c723c */ /* 0x040ff00000001818 */
[----:B------:R-:W-:Y:S01]  /*b800*/  HMMA.16816.F32 R80, R92, R82, R20 ;  /* 0x000000525c50723c */ /* 0x000fe20000001814 */
[----:B-1----:R-:W-:Y:S01]  /*b810*/  LEA R4, R2, R4, 0x7 ;  /* 0x0000000402047211 */ /* 0x002fe200078e38ff */
[----:B0-----:R-:W-:-:S02]  /*b820*/  IMAD R3, R0, 0x80, R3 ;  /* 0x0000008000037824 */ /* 0x001fc400078e0203 */
[----:B------:R-:W-:Y:S02]  /*b830*/  FFMA2 R156, R156.F32x2.HI_LO, R10.F32x2.HI_LO, R158.F32x2.HI_LO ;  /* 0x0000000a9c9c7249 */ /* 0x000fe4000000009e */
[----:B------:R-:W-:Y:S01]  /*b840*/  IMAD.MOV.U32 R121, RZ, RZ, R5 ;  /* 0x000000ffff797224 */ /* 0x000fe200078e0005 */
[----:B------:R-:W-:Y:S01]  /*b850*/  MOV R120, R6 ;  /* 0x0000000600787202 */ /* 0x000fe20000000f00 */
[----:B------:R-:W-:Y:S02]  /*b860*/  IMAD.MOV.U32 R2, RZ, RZ, R7 ;  /* 0x000000ffff027224 */ /* 0x000fe400078e0007 */
[----:B------:R-:W-:Y:S01]  /*b870*/  IMAD.MOV.U32 R0, RZ, RZ, R8 ;  /* 0x000000ffff007224 */ /* 0x000fe200078e0008 */
[----:B------:R-:W-:Y:S09]  /*b880*/  BRA.U !UP0, `(.L_x_1) ;  /* 0xffffffa108647547 */ /* 0x000ff2000b83ffff */
.L_x_0:
[----:B0-----:R-:W0:Y:S01]  /*b890*/  S2R R2, SR_TID.X ;  /* 0x0000000000027919 */ /* 0x001e220000002100 */
[----:B------:R-:W-:Y:S01]  /*b8a0*/  FSETP.GT.AND P2, PT, |R123|, 8.50705917302346158658e+37, PT ;  /* 0x7e8000007b00780b */ /* 0x000fe20003f44200 */
[----:B------:R-:W-:Y:S01]  /*b8b0*/  FMUL R15, R157, 8388608 ;  /* 0x4b0000009d0f7820 */ /* 0x000fe20000400000 */
[C---:B------:R-:W-:Y:S01]  /*b8c0*/  FSETP.GEU.AND P3, PT, |R123|.reuse, 1.175494350822287508e-38, PT ;  /* 0x008000007b00780b */ /* 0x040fe20003f6e200 */
[----:B------:R-:W-:Y:S01]  /*b8d0*/  BAR.SYNC.DEFER_BLOCKING 0x0 ;  /* 0x0000000000007b1d */ /* 0x000fe20000010000 */
[----:B------:R-:W-:Y:S02]  /*b8e0*/  FSETP.GEU.AND P6, PT, R123, 1.175494350822287508e-38, PT ;  /* 0x008000007b00780b */ /* 0x000fe40003fce000 */
[----:B------:R-:W-:Y:S02]  /*b8f0*/  FSETP.GT.AND P1, PT, |R122|, 8.50705917302346158658e+37, PT ;  /* 0x7e8000007a00780b */ /* 0x000fe40003f24200 */
[C---:B------:R-:W-:Y:S01]  /*b900*/  FSETP.GEU.AND P5, PT, |R157|.reuse, 1.175494350822287508e-38, PT ;  /* 0x008000009d00780b */ /* 0x040fe20003fae200 */
[----:B------:R-:W1:Y:S01]  /*b910*/  LDCU.64 UR4, c[0x0][0x3e0] ;  /* 0x00007c00ff0477ac */ /* 0x000e620008000a00 */
[----:B------:R-:W-:-:S03]  /*b920*/  FSETP.GEU.AND P4, PT, R157, 1.175494350822287508e-38, PT ;  /* 0x008000009d00780b */ /* 0x000fc60003f8e000 */
[----:B------:R-:W-:Y:S01]  /*b930*/  @P2 FMUL R67, R67, 0.25 ;  /* 0x3e80000043432820 */ /* 0x000fe20000400000 */
[----:B------:R-:W-:Y:S01]  /*b940*/  @P2 FMUL R66, R66, 0.25 ;  /* 0x3e80000042422820 */ /* 0x000fe20000400000 */
[----:B------:R-:W-:Y:S01]  /*b950*/  @P2 FMUL R71, R71, 0.25 ;  /* 0x3e80000047472820 */ /* 0x000fe20000400000 */
[----:B------:R-:W-:Y:S01]  /*b960*/  @P2 FMUL R70, R70, 0.25 ;  /* 0x3e80000046462820 */ /* 0x000fe20000400000 */
[----:B------:R-:W-:Y:S01]  /*b970*/  @P2 FMUL R59, R59, 0.25 ;  /* 0x3e8000003b3b2820 */ /* 0x000fe20000400000 */
[----:B------:R-:W-:Y:S01]  /*b980*/  @P2 FMUL R58, R58, 0.25 ;  /* 0x3e8000003a3a2820 */ /* 0x000fe20000400000 */
[----:B------:R-:W-:Y:S01]  /*b990*/  @P2 FMUL R79, R79, 0.25 ;  /* 0x3e8000004f4f2820 */ /* 0x000fe20000400000 */
[----:B------:R-:W-:Y:S01]  /*b9a0*/  @P2 FMUL R78, R78, 0.25 ;  /* 0x3e8000004e4e2820 */ /* 0x000fe20000400000 */
[----:B------:R-:W-:Y:S01]  /*b9b0*/  @!P3 FMUL R67, R67, 16777216 ;  /* 0x4b8000004343b820 */ /* 0x000fe20000400000 */
[----:B------:R-:W-:Y:S01]  /*b9c0*/  @!P3 FMUL R66, R66, 16777216 ;  /* 0x4b8000004242b820 */ /* 0x000fe20000400000 */
[----:B------:R-:W-:Y:S01]  /*b9d0*/  @!P3 FMUL R71, R71, 16777216 ;  /* 0x4b8000004747b820 */ /* 0x000fe20000400000 */
[----:B------:R-:W-:Y:S01]  /*b9e0*/  @!P3 FMUL R70, R70, 16777216 ;  /* 0x4b8000004646b820 */ /* 0x000fe20000400000 */
[----:B------:R-:W-:Y:S01]  /*b9f0*/  @!P3 FMUL R59, R59, 16777216 ;  /* 0x4b8000003b3bb820 */ /* 0x000fe20000400000 */
[----:B------:R-:W-:Y:S01]  /*ba00*/  @!P3 FMUL R58, R58, 16777216 ;  /* 0x4b8000003a3ab820 */ /* 0x000fe20000400000 */
[----:B------:R-:W-:Y:S01]  /*ba10*/  @!P3 FMUL R79, R79, 16777216 ;  /* 0x4b8000004f4fb820 */ /* 0x000fe20000400000 */
[----:B------:R-:W-:Y:S01]  /*ba20*/  @!P3 FMUL R78, R78, 16777216 ;  /* 0x4b8000004e4eb820 */ /* 0x000fe20000400000 */
[----:B------:R-:W-:Y:S01]  /*ba30*/  @P1 FMUL R65, R65, 0.25 ;  /* 0x3e80000041411820 */ /* 0x000fe20000400000 */
[----:B------:R-:W-:Y:S01]  /*ba40*/  @P1 FMUL R64, R64, 0.25 ;  /* 0x3e80000040401820 */ /* 0x000fe20000400000 */
[----:B0-----:R-:W-:Y:S01]  /*ba50*/  SHF.R.S32.HI R4, RZ, 0x4, R2 ;  /* 0x00000004ff047819 */ /* 0x001fe20000011402 */
[C---:B------:R-:W-:Y:S01]  /*ba60*/  IMAD.SHL.U32 R10, R2.reuse, 0x8, RZ ;  /* 0x00000008020a7824 */ /* 0x040fe200078e00ff */
[C---:B------:R-:W-:Y:S01]  /*ba70*/  LOP3.LUT R3, R2.reuse, 0xff, RZ, 0xc0, !PT ;  /* 0x000000ff02037812 */ /* 0x040fe200078ec0ff */
[----:B------:R-:W-:Y:S01]  /*ba80*/  @P1 FMUL R69, R69, 0.25 ;  /* 0x3e80000045451820 */ /* 0x000fe20000400000 */
[----:B------:R-:W-:Y:S01]  /*ba90*/  SHF.L.U32 R0, R2, 0x5, RZ ;  /* 0x0000000502007819 */ /* 0x000fe200000006ff */
[----:B------:R-:W-:Y:S01]  /*baa0*/  @P1 FMUL R68, R68, 0.25 ;  /* 0x3e80000044441820 */ /* 0x000fe20000400000 */
[----:B------:R-:W-:Y:S01]  /*bab0*/  SGXT R4, R4, 0x1 ;  /* 0x000000010404781a */ /* 0x000fe20000000200 */
[----:B------:R-:W-:Y:S01]  /*bac0*/  @P1 FMUL R57, R57, 0.25 ;  /* 0x3e80000039391820 */ /* 0x000fe20000400000 */
[----:B------:R-:W-:Y:S01]  /*bad0*/  ISETP.GE.U32.AND P0, PT, R3, 0x20, PT ;  /* 0x000000200300780c */ /* 0x000fe20003f06070 */
[----:B------:R-:W-:Y:S01]  /*bae0*/  @P1 FMUL R56, R56, 0.25 ;  /* 0x3e80000038381820 */ /* 0x000fe20000400000 */
[----:B------:R-:W-:Y:S01]  /*baf0*/  LOP3.LUT R9, R2, 0xe0, RZ, 0xc0, !PT ;  /* 0x000000e002097812 */ /* 0x000fe200078ec0ff */
[----:B------:R-:W-:Y:S01]  /*bb00*/  @P1 FMUL R77, R77, 0.25 ;  /* 0x3e8000004d4d1820 */ /* 0x000fe20000400000 */
[----:B------:R-:W-:Y:S01]  /*bb10*/  LOP3.LUT R0, R0, 0x60, RZ, 0xc0, !PT ;  /* 0x0000006000007812 */ /* 0x000fe200078ec0ff */
[----:B------:R-:W-:Y:S01]  /*bb20*/  @P1 FMUL R76, R76, 0.25 ;  /* 0x3e8000004c4c1820 */ /* 0x000fe20000400000 */
[----:B------:R-:W-:Y:S01]  /*bb30*/  LOP3.LUT R3, R2, 0xc, RZ, 0xc0, !PT ;  /* 0x0000000c02037812 */ /* 0x000fe200078ec0ff */
[----:B-1----:R-:W-:Y:S01]  /*bb40*/  UIMAD UR4, UR7, UR4, URZ ;  /* 0x00000004070472a4 */ /* 0x002fe2000f8e02ff */
[----:B------:R-:W-:Y:S01]  /*bb50*/  LOP3.LUT R4, R4, 0x1020, RZ, 0xc0, !PT ;  /* 0x0000102004047812 */ /* 0x000fe200078ec0ff */
[----:B------:R-:W-:Y:S01]  /*bb60*/  IMAD R0, R9, 0x10, R0 ;  /* 0x0000001009007824 */ /* 0x000fe200078e0200 */
[----:B------:R-:W-:Y:S01]  /*bb70*/  SHF.R.U32.HI R12, RZ, 0x1, R2 ;  /* 0x00000001ff0c7819 */ /* 0x000fe20000011602 */
[----:B------:R-:W-:Y:S01]  /*bb80*/  USHF.L.U32 UR8, UR4, 0x1, URZ ;  /* 0x0000000104087899 */ /* 0x000fe200080006ff */
[----:B------:R-:W-:Y:S01]  /*bb90*/  LOP3.LUT R11, R2, 0xc0, RZ, 0xc0, !PT ;  /* 0x000000c0020b7812 */ /* 0x000fe200078ec0ff */
[----:B------:R-:W-:Y:S01]  /*bba0*/  IMAD R9, R3, 0x2, R4 ;  /* 0x0000000203097824 */ /* 0x000fe200078e0204 */
[----:B------:R-:W-:Y:S01]  /*bbb0*/  LOP3.LUT R10, R10, 0x1f8, RZ, 0xc0, !PT ;  /* 0x000001f80a0a7812 */ /* 0x000fe200078ec0ff */
[----:B------:R-:W-:Y:S01]  /*bbc0*/  IMAD.SHL.U32 R4, R2, 0x10, RZ ;  /* 0x0000001002047824 */ /* 0x000fe200078e00ff */
[----:B------:R-:W-:-:S02]  /*bbd0*/  SHF.R.U32.HI R11, RZ, 0x1, R11 ;  /* 0x00000001ff0b7819 */ /* 0x000fc4000001160b */
[----:B------:R-:W-:Y:S02]  /*bbe0*/  LOP3.LUT R54, R9, R0, RZ, 0x3c, !PT ;  /* 0x0000000009367212 */ /* 0x000fe400078e3cff */
[----:B------:R-:W-:Y:S01]  /*bbf0*/  LOP3.LUT R0, R4, 0x70, RZ, 0xc0, !PT ;  /* 0x0000007004007812 */ /* 0x000fe200078ec0ff */
[----:B------:R-:W-:Y:S01]  /*bc00*/  FMUL R4, R123, 8388608 ;  /* 0x4b0000007b047820 */ /* 0x000fe20000400000 */
[----:B------:R-:W-:Y:S02]  /*bc10*/  LOP3.LUT R9, R12, 0xc, RZ, 0xc0, !PT ;  /* 0x0000000c0c097812 */ /* 0x000fe400078ec0ff */
[----:B------:R-:W-:Y:S02]  /*bc20*/  LEA R10, R3, R10, 0xa ;  /* 0x0000000a030a7211 */ /* 0x000fe400078e50ff */
[----:B------:R-:W-:Y:S01]  /*bc30*/  FSEL R88, R4, R123, !P6 ;  /* 0x0000007b04587208 */ /* 0x000fe20007000000 */
[----:B------:R-:W-:Y:S01]  /*bc40*/  @P2 FMUL R123, R123, 0.25 ;  /* 0x3e8000007b7b2820 */ /* 0x000fe20000400000 */
[----:B------:R-:W-:-:S02]  /*bc50*/  FSETP.GEU.AND P2, PT, R122, 1.175494350822287508e-38, PT ;  /* 0x008000007a00780b */ /* 0x000fc40003f4e000 */
[----:B------:R-:W-:Y:S01]  /*bc60*/  LOP3.LUT R3, R10, R11, RZ, 0x3c, !PT ;  /* 0x0000000b0a037212 */ /* 0x000fe200078e3cff */
[----:B------:R-:W-:Y:S01]  /*bc70*/  @!P3 FMUL R123, R123, 16777216 ;  /* 0x4b8000007b7bb820 */ /* 0x000fe20000400000 */
[----:B------:R-:W-:Y:S01]  /*bc80*/  FSETP.GEU.AND P3, PT, |R122|, 1.175494350822287508e-38, PT ;  /* 0x008000007a00780b */ /* 0x000fe20003f6e200 */
[----:B------:R-:W-:Y:S01]  /*bc90*/  VIADD R12, R88, 0xc0cafb0d ;  /* 0xc0cafb0d580c7836 */ /* 0x000fe20000000000 */
[----:B------:R-:W-:Y:S01]  /*bca0*/  FSEL R11, RZ, -23, P6 ;  /* 0xc1b80000ff0b7808 */ /* 0x000fe20003000000 */
[----:B------:R-:W0:Y:S01]  /*bcb0*/  MUFU.RCP R4, R123 ;  /* 0x0000007b00047308 */ /* 0x000e220000001000 */
[----:B------:R-:W-:Y:S02]  /*bcc0*/  IADD3 R0, PT, PT, R9, UR6, R0 ;  /* 0x0000000609007c10 */ /* 0x000fe4000fffe000 */
[----:B------:R-:W-:Y:S02]  /*bcd0*/  LOP3.LUT R13, R12, 0xff800000, RZ, 0xc0, !PT ;  /* 0xff8000000c0d7812 */ /* 0x000fe400078ec0ff */
[----:B------:R-:W-:-:S02]  /*bce0*/  FSEL R9, RZ, -23, P2 ;  /* 0xc1b80000ff097808 */ /* 0x000fc40001000000 */
[----:B------:R-:W-:Y:S01]  /*bcf0*/  I2FP.F32.S32 R14, R13 ;  /* 0x0000000d000e7245 */ /* 0x000fe20000201400 */
[----:B------:R-:W-:Y:S01]  /*bd00*/  IMAD.IADD R13, R88, 0x1, -R13 ;  /* 0x00000001580d7824 */ /* 0x000fe200078e0a0d */
[----:B------:R-:W-:Y:S01]  /*bd10*/  FSETP.GT.AND P6, PT, |R157|, 8.50705917302346158658e+37, PT ;  /* 0x7e8000009d00780b */ /* 0x000fe20003fc4200 */
[----:B------:R-:W-:Y:S01]  /*bd20*/  @!P3 FMUL R65, R65, 16777216 ;  /* 0x4b8000004141b820 */ /* 0x000fe20000400000 */
[----:B------:R-:W-:Y:S01]  /*bd30*/  @!P3 FMUL R64, R64, 16777216 ;  /* 0x4b8000004040b820 */ /* 0x000fe20000400000 */
[----:B------:R-:W-:Y:S01]  /*bd40*/  @!P3 FMUL R69, R69, 16777216 ;  /* 0x4b8000004545b820 */ /* 0x000fe20000400000 */
[----:B------:R-:W-:Y:S01]  /*bd50*/  @!P3 FMUL R68, R68, 16777216 ;  /* 0x4b8000004444b820 */ /* 0x000fe20000400000 */
[----:B------:R-:W-:Y:S01]  /*bd60*/  @!P3 FMUL R57, R57, 16777216 ;  /* 0x4b8000003939b820 */ /* 0x000fe20000400000 */
[----:B------:R-:W-:Y:S01]  /*bd70*/  @!P3 FMUL R56, R56, 16777216 ;  /* 0x4b8000003838b820 */ /* 0x000fe20000400000 */
[----:B------:R-:W-:Y:S01]  /*bd80*/  @!P3 FMUL R77, R77, 16777216 ;  /* 0x4b8000004d4db820 */ /* 0x000fe20000400000 */
[C---:B0-----:R-:W-:Y:S01]  /*bd90*/  FMUL R36, R4.reuse, R67 ;  /* 0x0000004304247220 */ /* 0x041fe20000400000 */
[C---:B------:R-:W-:Y:S01]  /*bda0*/  FMUL R37, R4.reuse, R66 ;  /* 0x0000004204257220 */ /* 0x040fe20000400000 */
[C---:B------:R-:W-:Y:S01]  /*bdb0*/  FMUL R41, R4.reuse, R71 ;  /* 0x0000004704297220 */ /* 0x040fe20000400000 */
[C---:B------:R-:W-:Y:S01]  /*bdc0*/  FMUL R40, R4.reuse, R70 ;  /* 0x0000004604287220 */ /* 0x040fe20000400000 */
[C---:B------:R-:W-:Y:S01]  /*bdd0*/  FMUL R44, R4.reuse, R59 ;  /* 0x0000003b042c7220 */ /* 0x040fe20000400000 */
[C---:B------:R-:W-:Y:S01]  /*bde0*/  FMUL R45, R4.reuse, R58 ;  /* 0x0000003a042d7220 */ /* 0x040fe20000400000 */
[C---:B------:R-:W-:Y:S01]  /*bdf0*/  FMUL R49, R4.reuse, R79 ;  /* 0x0000004f04317220 */ /* 0x040fe20000400000 */
[----:B------:R-:W-:Y:S01]  /*be00*/  FMUL R48, R4, R78 ;  /* 0x0000004e04307220 */ /* 0x000fe20000400000 */
[----:B------:R-:W-:Y:S01]  /*be10*/  FMUL R4, R122, 8388608 ;  /* 0x4b0000007a047820 */ /* 0x000fe20000400000 */
[----:B------:R-:W-:Y:S01]  /*be20*/  @!P3 FMUL R76, R76, 16777216 ;  /* 0x4b8000004c4cb820 */ /* 0x000fe20000400000 */
[----:B------:R-:W-:Y:S01]  /*be30*/  FFMA.FTZ R14, R14, 1.1920928955078125e-07, R11 ;  /* 0x340000000e0e7823 */ /* 0x000fe2000001000b */
[----:B------:R-:W-:Y:S01]  /*be40*/  FMUL R11, R156, 8388608 ;  /* 0x4b0000009c0b7820 */ /* 0x000fe20000400000 */
[----:B------:R-:W0:Y:S01]  /*be50*/  LDC R78, c[0x0][0x3e8] ;  /* 0x0000fa00ff4e7b82 */ /* 0x000e220000000800 */
[----:B------:R-:W-:Y:S01]  /*be60*/  FSEL R67, R4, R122, !P2 ;  /* 0x0000007a04437208 */ /* 0x000fe20005000000 */
[----:B------:R-:W-:Y:S01]  /*be70*/  @P1 FMUL R122, R122, 0.25 ;  /* 0x3e8000007a7a1820 */ /* 0x000fe20000400000 */
[C---:B------:R-:W-:Y:S01]  /*be80*/  FSETP.GT.AND P1, PT, |R156|.reuse, 8.50705917302346158658e+37, PT ;  /* 0x7e8000009c00780b */ /* 0x040fe20003f24200 */
[----:B------:R-:W-:Y:S01]  /*be90*/  @P6 FMUL R83, R83, 0.25 ;  /* 0x3e80000053536820 */ /* 0x000fe20000400000 */
[----:B------:R-:W-:Y:S01]  /*bea0*/  FSETP.GEU.AND P2, PT, R156, 1.175494350822287508e-38, PT ;  /* 0x008000009c00780b */ /* 0x000fe20003f4e000 */
[----:B------:R-:W-:Y:S01]  /*beb0*/  @!P3 FMUL R122, R122, 16777216 ;  /* 0x4b8000007a7ab820 */ /* 0x000fe20000400000 */
[----:B------:R-:W-:Y:S01]  /*bec0*/  FSETP.GEU.AND P3, PT, |R156|, 1.175494350822287508e-38, PT ;  /* 0x008000009c00780b */ /* 0x000fe20003f6e200 */
[----:B------:R-:W-:Y:S01]  /*bed0*/  @P6 FMUL R82, R82, 0.25 ;  /* 0x3e80000052526820 */ /* 0x000fe20000400000 */
[----:B------:R-:W-:Y:S01]  /*bee0*/  FSEL R71, R11, R156, !P2 ;  /* 0x0000009c0b477208 */ /* 0x000fe20005000000 */
[----:B------:R-:W1:Y:S01]  /*bef0*/  MUFU.RCP R16, R122 ;  /* 0x0000007a00107308 */ /* 0x000e620000001000 */
[----:B------:R-:W-:Y:S01]  /*bf00*/  IADD3 R4, PT, PT, R67, -0x3f3504f3, RZ ;  /* 0xc0cafb0d43047810 */ /* 0x000fe20007ffe0ff */
[----:B------:R-:W-:Y:S01]  /*bf10*/  @P6 FMUL R63, R63, 0.25 ;  /* 0x3e8000003f3f6820 */ /* 0x000fe20000400000 */
[----:B------:R-:W-:Y:S01]  /*bf20*/  @P6 FMUL R62, R62, 0.25 ;  /* 0x3e8000003e3e6820 */ /* 0x000fe20000400000 */
[----:B------:R-:W-:Y:S01]  /*bf30*/  @P6 FMUL R87, R87, 0.25 ;  /* 0x3e80000057576820 */ /* 0x000fe20000400000 */
[----:B------:R-:W-:Y:S01]  /*bf40*/  LOP3.LUT R10, R4, 0xff800000, RZ, 0xc0, !PT ;  /* 0xff800000040a7812 */ /* 0x000fe200078ec0ff */
[----:B------:R-:W-:Y:S01]  /*bf50*/  @P1 FMUL R156, R156, 0.25 ;  /* 0x3e8000009c9c1820 */ /* 0x000fe20000400000 */
[----:B------:R-:W-:Y:S01]  /*bf60*/  FSEL R4, R15, R157, !P4 ;  /* 0x0000009d0f047208 */ /* 0x000fe20006000000 */
[----:B------:R-:W-:Y:S01]  /*bf70*/  @P1 FMUL R80, R80, 0.25 ;  /* 0x3e80000050501820 */ /* 0x000fe20000400000 */
[----:B------:R-:W-:Y:S01]  /*bf80*/  @P1 FMUL R60, R60, 0.25 ;  /* 0x3e8000003c3c1820 */ /* 0x000fe20000400000 */
[----:B------:R-:W-:Y:S01]  /*bf90*/  @!P3 FMUL R156, R156, 16777216 ;  /* 0x4b8000009c9cb820 */ /* 0x000fe20000400000 */
[----:B------:R-:W-:Y:S01]  /*bfa0*/  @P6 FMUL R157, R157, 0.25 ;  /* 0x3e8000009d9d6820 */ /* 0x000fe20000400000 */
[----:B------:R-:W-:Y:S01]  /*bfb0*/  I2FP.F32.S32 R12, R10 ;  /* 0x0000000a000c7245 */ /* 0x000fe20000201400 */
[----:B------:R-:W-:Y:S01]  /*bfc0*/  @!P3 FMUL R80, R80, 16777216 ;  /* 0x4b8000005050b820 */ /* 0x000fe20000400000 */
[----:B------:R-:W2:Y:S01]  /*bfd0*/  MUFU.RCP R19, R156 ;  /* 0x0000009c00137308 */ /* 0x000ea20000001000 */
[----:B------:R-:W-:Y:S01]  /*bfe0*/  @!P3 FMUL R60, R60, 16777216 ;  /* 0x4b8000003c3cb820 */ /* 0x000fe20000400000 */
[----:B------:R-:W-:Y:S01]  /*bff0*/  @!P5 FMUL R157, R157, 16777216 ;  /* 0x4b8000009d9dd820 */ /* 0x000fe20000400000 */
[C---:B-1----:R-:W-:Y:S01]  /*c000*/  FMUL R47, R16.reuse, R56 ;  /* 0x00000038102f7220 */ /* 0x042fe20000400000 */
[----:B------:R-:W-:Y:S01]  /*c010*/  FMUL R50, R16, R76 ;  /* 0x0000004c10327220 */ /* 0x000fe20000400000 */
[----:B------:R-:W-:Y:S01]  /*c020*/  FFMA.FTZ R9, R12, 1.1920928955078125e-07, R9 ;  /* 0x340000000c097823 */ /* 0x000fe20000010009 */
[----:B------:R-:W-:Y:S01]  /*c030*/  @P6 FMUL R86, R86, 0.25 ;  /* 0x3e80000056566820 */ /* 0x000fe20000400000 */
[----:B------:R-:W-:Y:S01]  /*c040*/  @P6 FMUL R75, R75, 0.25 ;  /* 0x3e8000004b4b6820 */ /* 0x000fe20000400000 */
[----:B------:R-:W1:Y:S01]  /*c050*/  MUFU.RCP R12, R157 ;  /* 0x0000009d000c7308 */ /* 0x000e620000001000 */
[----:B------:R-:W-:Y:S01]  /*c060*/  F2FP.F16.F32.PACK_AB R52, R47, R50 ;  /* 0x000000322f34723e */ /* 0x000fe200000000ff */
[----:B------:R-:W-:Y:S01]  /*c070*/  @P6 FMUL R74, R74, 0.25 ;  /* 0x3e8000004a4a6820 */ /* 0x000fe20000400000 */
[----:B------:R-:W-:Y:S01]  /*c080*/  @P1 FMUL R81, R81, 0.25 ;  /* 0x3e80000051511820 */ /* 0x000fe20000400000 */
[----:B------:R-:W-:Y:S01]  /*c090*/  @P1 FMUL R61, R61, 0.25 ;  /* 0x3e8000003d3d1820 */ /* 0x000fe20000400000 */
[C---:B------:R-:W-:Y:S01]  /*c0a0*/  FMUL R38, R16.reuse, R65 ;  /* 0x0000004110267220 */ /* 0x040fe20000400000 */
[C---:B------:R-:W-:Y:S01]  /*c0b0*/  FMUL R39, R16.reuse, R64 ;  /* 0x0000004010277220 */ /* 0x040fe20000400000 */
[C---:B------:R-:W-:Y:S01]  /*c0c0*/  FMUL R43, R16.reuse, R69 ;  /* 0x00000045102b7220 */ /* 0x040fe20000400000 */
[C---:B------:R-:W-:Y:S01]  /*c0d0*/  FMUL R42, R16.reuse, R68 ;  /* 0x00000044102a7220 */ /* 0x040fe20000400000 */
[C---:B--2---:R-:W-:Y:S01]  /*c0e0*/  FMUL R23, R19.reuse, R80 ;  /* 0x0000005013177220 */ /* 0x044fe20000400000 */
[----:B------:R-:W-:Y:S01]  /*c0f0*/  FMUL R26, R19, R60 ;  /* 0x0000003c131a7220 */ /* 0x000fe20000400000 */
[C---:B------:R-:W-:Y:S01]  /*c100*/  FMUL R46, R16.reuse, R57 ;  /* 0x00000039102e7220 */ /* 0x040fe20000400000 */
[----:B------:R-:W-:Y:S01]  /*c110*/  FMUL R51, R16, R77 ;  /* 0x0000004d10337220 */ /* 0x000fe20000400000 */
[----:B------:R-:W-:Y:S01]  /*c120*/  @!P5 FMUL R83, R83, 16777216 ;  /* 0x4b8000005353d820 */ /* 0x000fe20000400000 */
[----:B------:R-:W-:Y:S01]  /*c130*/  @!P5 FMUL R82, R82, 16777216 ;  /* 0x4b8000005252d820 */ /* 0x000fe20000400000 */
[----:B------:R-:W-:Y:S01]  /*c140*/  F2FP.F16.F32.PACK_AB R47, R23, R26 ;  /* 0x0000001a172f723e */ /* 0x000fe200000000ff */
[----:B------:R-:W-:Y:S01]  /*c150*/  @!P5 FMUL R63, R63, 16777216 ;  /* 0x4b8000003f3fd820 */ /* 0x000fe20000400000 */
[----:B------:R-:W-:Y:S01]  /*c160*/  SHF.R.U32.HI R23, RZ, 0x5, R2 ;  /* 0x00000005ff177819 */ /* 0x000fe20000011602 */
[----:B------:R-:W-:Y:S01]  /*c170*/  @!P5 FMUL R62, R62, 16777216 ;  /* 0x4b8000003e3ed820 */ /* 0x000fe20000400000 */
[----:B------:R-:W-:Y:S01]  /*c180*/  @!P5 FMUL R87, R87, 16777216 ;  /* 0x4b8000005757d820 */ /* 0x000fe20000400000 */
[----:B------:R-:W-:Y:S01]  /*c190*/  @!P5 FMUL R86, R86, 16777216 ;  /* 0x4b8000005656d820 */ /* 0x000fe20000400000 */
[----:B------:R-:W-:Y:S01]  /*c1a0*/  SGXT.U32 R23, R23, 0x3 ;  /* 0x000000031717781a */ /* 0x000fe20000000000 */
[----:B------:R-:W-:Y:S01]  /*c1b0*/  @!P5 FMUL R75, R75, 16777216 ;  /* 0x4b8000004b4bd820 */ /* 0x000fe20000400000 */
[----:B------:R-:W-:Y:S01]  /*c1c0*/  @!P5 FMUL R74, R74, 16777216 ;  /* 0x4b8000004a4ad820 */ /* 0x000fe20000400000 */
[----:B------:R-:W-:Y:S01]  /*c1d0*/  IADD3 R16, PT, PT, R4, -0x3f3504f3, RZ ;  /* 0xc0cafb0d04107810 */ /* 0x000fe20007ffe0ff */
[----:B------:R-:W-:Y:S01]  /*c1e0*/  @!P3 FMUL R81, R81, 16777216 ;  /* 0x4b8000005151b820 */ /* 0x000fe20000400000 */
[----:B------:R-:W-:Y:S01]  /*c1f0*/  @!P3 FMUL R61, R61, 16777216 ;  /* 0x4b8000003d3db820 */ /* 0x000fe20000400000 */
[----:B0-----:R-:W-:-:S02]  /*c200*/  IMAD R23, R23, R78, RZ ;  /* 0x0000004e17177224 */ /* 0x001fc400078e02ff */
[C---:B-1----:R-:W-:Y:S01]  /*c210*/  FMUL R20, R12.reuse, R83 ;  /* 0x000000530c147220 */ /* 0x042fe20000400000 */
[C---:B------:R-:W-:Y:S01]  /*c220*/  FMUL R21, R12.reuse, R82 ;  /* 0x000000520c157220 */ /* 0x040fe20000400000 */
[C---:B------:R-:W-:Y:S01]  /*c230*/  FMUL R25, R12.reuse, R63 ;  /* 0x0000003f0c197220 */ /* 0x040fe20000400000 */
[C---:B------:R-:W-:Y:S01]  /*c240*/  FMUL R24, R12.reuse, R62 ;  /* 0x0000003e0c187220 */ /* 0x040fe20000400000 */
[C---:B------:R-:W-:Y:S01]  /*c250*/  FMUL R28, R12.reuse, R87 ;  /* 0x000000570c1c7220 */ /* 0x040fe20000400000 */
[C---:B------:R-:W-:Y:S01]  /*c260*/  FMUL R29, R12.reuse, R86 ;  /* 0x000000560c1d7220 */ /* 0x040fe20000400000 */
[C---:B------:R-:W-:Y:S01]  /*c270*/  FMUL R33, R12.reuse, R75 ;  /* 0x0000004b0c217220 */ /* 0x040fe20000400000 */
[----:B------:R-:W-:Y:S01]  /*c280*/  FMUL R32, R12, R74 ;  /* 0x0000004a0c207220 */ /* 0x000fe20000400000 */
[----:B------:R-:W-:Y:S01]  /*c290*/  @P1 FMUL R85, R85, 0.25 ;  /* 0x3e80000055551820 */ /* 0x000fe20000400000 */
[----:B------:R-:W-:Y:S01]  /*c2a0*/  @P1 FMUL R84, R84, 0.25 ;  /* 0x3e80000054541820 */ /* 0x000fe20000400000 */
[----:B------:R-:W-:Y:S01]  /*c2b0*/  @P1 FMUL R73, R73, 0.25 ;  /* 0x3e80000049491820 */ /* 0x000fe20000400000 */
[----:B------:R-:W-:Y:S01]  /*c2c0*/  @P1 FMUL R72, R72, 0.25 ;  /* 0x3e80000048481820 */ /* 0x000fe20000400000 */
[----:B------:R-:W-:Y:S01]  /*c2d0*/  LOP3.LUT R17, R16, 0xff800000, RZ, 0xc0, !PT ;  /* 0xff80000010117812 */ /* 0x000fe200078ec0ff */
[----:B------:R-:W-:-:S02]  /*c2e0*/  VIADD R12, R71, 0xc0cafb0d ;  /* 0xc0cafb0d470c7836 */ /* 0x000fc40000000000 */
[C---:B------:R-:W-:Y:S01]  /*c2f0*/  FMUL R22, R19.reuse, R81 ;  /* 0x0000005113167220 */ /* 0x040fe20000400000 */
[----:B------:R-:W-:Y:S01]  /*c300*/  FMUL R27, R19, R61 ;  /* 0x0000003d131b7220 */ /* 0x000fe20000400000 */
[----:B------:R-:W-:Y:S01]  /*c310*/  LEA R26, R78, R23, 0x3 ;  /* 0x000000174e1a7211 */ /* 0x000fe200078e18ff */
[----:B------:R-:W-:Y:S01]  /*c320*/  @!P3 FMUL R85, R85, 16777216 ;  /* 0x4b8000005555b820 */ /* 0x000fe20000400000 */
[----:B------:R-:W-:Y:S01]  /*c330*/  FSEL R15, RZ, -23, P4 ;  /* 0xc1b80000ff0f7808 */ /* 0x000fe20002000000 */
[----:B------:R-:W-:Y:S01]  /*c340*/  @!P3 FMUL R84, R84, 16777216 ;  /* 0x4b8000005454b820 */ /* 0x000fe20000400000 */
[----:B------:R-:W-:Y:S01]  /*c350*/  @!P3 FMUL R73, R73, 16777216 ;  /* 0x4b8000004949b820 */ /* 0x000fe20000400000 */
[----:B------:R-:W-:Y:S01]  /*c360*/  @!P3 FMUL R72, R72, 16777216 ;  /* 0x4b8000004848b820 */ /* 0x000fe20000400000 */
[----:B------:R-:W-:Y:S01]  /*c370*/  I2FP.F32.S32 R18, R17 ;  /* 0x0000001100127245 */ /* 0x000fe20000201400 */
[----:B------:R-:W-:Y:S01]  /*c380*/  IMAD.MOV.U32 R50, RZ, RZ, 0x3dc6b27f ;  /* 0x3dc6b27fff327424 */ /* 0x000fe200078e00ff */
[----:B------:R-:W-:Y:S01]  /*c390*/  F2FP.F16.F32.PACK_AB R53, R39, R42 ;  /* 0x0000002a2735723e */ /* 0x000fe200000000ff */
[----:B------:R-:W-:Y:S01]  /*c3a0*/  FADD R13, R13, -1 ;  /* 0xbf8000000d0d7421 */ /* 0x000fe20000000000 */
[----:B------:R-:W-:Y:S01]  /*c3b0*/  F2FP.F16.F32.PACK_AB R39, R37, R40 ;  /* 0x000000282527723e */ /* 0x000fe200000000ff */
[C---:B------:R-:W-:Y:S01]  /*c3c0*/  FMUL R30, R19.reuse, R85 ;  /* 0x00000055131e7220 */ /* 0x040fe20000400000 */
[----:B------:R-:W-:Y:S01]  /*c3d0*/  LOP3.LUT R12, R12, 0xff800000, RZ, 0xc0, !PT ;  /* 0xff8000000c0c7812 */ /* 0x000fe200078ec0ff */
[----:B------:R-:W-:Y:S01]  /*c3e0*/  FMUL R31, R19, R84 ;  /* 0x00000054131f7220 */ /* 0x000fe20000400000 */
[----:B------:R-:W-:Y:S01]  /*c3f0*/  F2FP.F16.F32.PACK_AB R37, R22, R27 ;  /* 0x0000001b1625723e */ /* 0x000fe200000000ff */
[----:B------:R-:W-:-:S02]  /*c400*/  IMAD R22, R78, 0x8, R26 ;  /* 0x000000084e167824 */ /* 0x000fc400078e021a */
[C---:B------:R-:W-:Y:S01]  /*c410*/  FMUL R35, R19.reuse, R73 ;  /* 0x0000004913237220 */ /* 0x040fe20000400000 */
[----:B------:R-:W-:Y:S01]  /*c420*/  FMUL R34, R19, R72 ;  /* 0x0000004813227220 */ /* 0x000fe20000400000 */
[----:B------:R-:W-:Y:S01]  /*c430*/  FFMA.FTZ R19, R18, 1.1920928955078125e-07, R15 ;  /* 0x3400000012137823 */ /* 0x000fe2000001000f */
[-C--:B------:R-:W-:Y:S01]  /*c440*/  I2FP.F32.S32 R16, R12.reuse ;  /* 0x0000000c00107245 */ /* 0x080fe20000201400 */
[----:B------:R-:W-:Y:S01]  /*c450*/  IMAD R27, R78, 0x8, R22 ;  /* 0x000000084e1b7824 */ /* 0x000fe200078e0216 */
[----:B------:R-:W-:Y:S01]  /*c460*/  IADD3 R15, PT, PT, R71, -R12, RZ ;  /* 0x8000000c470f7210 */ /* 0x000fe20007ffe0ff */
[----:B------:R-:W-:Y:S01]  /*c470*/  FFMA.FTZ R12, R13, R50, -0.16845393180847167969 ;  /* 0xbe2c7f300d0c7423 */ /* 0x000fe20000010032 */
[----:B------:R-:W-:Y:S01]  /*c480*/  IMAD.IADD R10, R67, 0x1, -R10 ;  /* 0x00000001430a7824 */ /* 0x000fe200078e0a0a */
[----:B------:R-:W-:Y:S01]  /*c490*/  F2FP.F16.F32.PACK_AB R41, R36, R41 ;  /* 0x000000292429723e */ /* 0x000fe200000000ff */
[----:B------:R-:W-:Y:S01]  /*c4a0*/  STS.64 [R54+UR6], R52 ;  /* 0x0000003436007988 */ /* 0x000fe20008000a06 */
[----:B------:R-:W-:Y:S01]  /*c4b0*/  FSEL R11, RZ, -23, P2 ;  /* 0xc1b80000ff0b7808 */ /* 0x000fe20001000000 */
[C---:B------:R-:W-:Y:S01]  /*c4c0*/  FFMA.FTZ R12, R13.reuse, R12, 0.1716887056827545166 ;  /* 0x3e2fcf2a0d0c7423 */ /* 0x040fe2000001000c */
[----:B------:R-:W-:Y:S01]  /*c4d0*/  F2FP.F16.F32.PACK_AB R36, R30, R35 ;  /* 0x000000231e24723e */ /* 0x000fe200000000ff */
[----:B------:R-:W-:Y:S01]  /*c4e0*/  FADD R10, R10, -1 ;  /* 0xbf8000000a0a7421 */ /* 0x000fe20000000000 */
[----:B------:R-:W-:Y:S01]  /*c4f0*/  LEA R30, R78, R27, 0x3 ;  /* 0x0000001b4e1e7211 */ /* 0x000fe200078e18ff */
[----:B------:R-:W-:Y:S01]  /*c500*/  FFMA.FTZ R12, R13, R12, -0.17900948226451873779 ;  /* 0xbe374e430d0c7423 */ /* 0x000fe2000001000c */
[----:B------:R-:W-:Y:S01]  /*c510*/  F2FP.F16.F32.PACK_AB R43, R38, R43 ;  /* 0x0000002b262b723e */ /* 0x000fe200000000ff */
[----:B------:R-:W-:Y:S01]  /*c520*/  FFMA.FTZ R16, R16, 1.1920928955078125e-07, R11 ;  /* 0x3400000010107823 */ /* 0x000fe2000001000b */
[----:B------:R-:W-:Y:S01]  /*c530*/  F2FP.F16.F32.PACK_AB R42, R46, R51 ;  /* 0x000000332e2a723e */ /* 0x000fe200000000ff */
[----:B------:R-:W-:Y:S01]  /*c540*/  FFMA.FTZ R11, R10, R50, -0.16845393180847167969 ;  /* 0xbe2c7f300a0b7423 */ /* 0x000fe20000010032 */
[----:B------:R-:W-:Y:S01]  /*c550*/  F2FP.F16.F32.PACK_AB R35, R21, R24 ;  /* 0x000000181523723e */ /* 0x000fe200000000ff */
[----:B------:R-:W-:-:S02]  /*c560*/  IMAD R21, R78, 0x8, R30 ;  /* 0x000000084e157824 */ /* 0x000fc400078e021e */
[----:B------:R-:W-:Y:S01]  /*c570*/  FFMA.FTZ R12, R13, R12, 0.20512372255325317383 ;  /* 0x3e520bf40d0c7423 */ /* 0x000fe2000001000c */
[----:B------:R0:W-:Y:S01]  /*c580*/  STS.64 [R54+UR6+0x100], R42 ;  /* 0x0001002a36007988 */ /* 0x0001e20008000a06 */
[C---:B------:R-:W-:Y:S01]  /*c590*/  FFMA.FTZ R11, R10.reuse, R11, 0.1716887056827545166 ;  /* 0x3e2fcf2a0a0b7423 */ /* 0x040fe2000001000b */
[----:B------:R-:W-:Y:S01]  /*c5a0*/  F2FP.F16.F32.PACK_AB R46, R31, R34 ;  /* 0x000000221f2e723e */ /* 0x000fe200000000ff */
[----:B------:R-:W-:Y:S01]  /*c5b0*/  FFMA.FTZ R12, R13, R12, -0.24046532809734344482 ;  /* 0xbe763c8b0d0c7423 */ /* 0x000fe2000001000c */
[----:B------:R-:W-:Y:S01]  /*c5c0*/  F2FP.F16.F32.PACK_AB R38, R45, R48 ;  /* 0x000000302d26723e */ /* 0x000fe200000000ff */
[----:B------:R-:W-:Y:S01]  /*c5d0*/  FFMA.FTZ R11, R10, R11, -0.17900948226451873779 ;  /* 0xbe374e430a0b7423 */ /* 0x000fe2000001000b */
[----:B------:R-:W-:Y:S01]  /*c5e0*/  LOP3.LUT R18, R54, 0x40, RZ, 0x3c, !PT ;  /* 0x0000004036127812 */ /* 0x000fe200078e3cff */
[----:B------:R-:W-:Y:S01]  /*c5f0*/  FADD R15, R15, -1 ;  /* 0xbf8000000f0f7421 */ /* 0x000fe20000000000 */
[----:B------:R-:W-:Y:S01]  /*c600*/  F2FP.F16.F32.PACK_AB R40, R44, R49 ;  /* 0x000000312c28723e */ /* 0x000fe200000000ff */
[----:B------:R-:W-:Y:S01]  /*c610*/  FFMA.FTZ R12, R13, R12, 0.28857114911079406738 ;  /* 0x3e93bf990d0c7423 */ /* 0x000fe2000001000c */
[----:B------:R-:W-:Y:S01]  /*c620*/  F2FP.F16.F32.PACK_AB R34, R29, R32 ;  /* 0x000000201d22723e */ /* 0x000fe200000000ff */
[----:B------:R-:W-:Y:S01]  /*c630*/  STS.64 [R54+UR6+0x80], R46 ;  /* 0x0000802e36007988 */ /* 0x000fe20008000a06 */
[----:B0-----:R-:W-:Y:S01]  /*c640*/  F2FP.F16.F32.PACK_AB R43, R20, R25 ;  /* 0x00000019142b723e */ /* 0x001fe200000000ff */
[----:B------:R-:W-:Y:S01]  /*c650*/  IMAD R25, R78, 0x8, R21 ;  /* 0x000000084e197824 */ /* 0x000fe200078e0215 */
[----:B------:R-:W-:Y:S01]  /*c660*/  F2FP.F16.F32.PACK_AB R42, R28, R33 ;  /* 0x000000211c2a723e */ /* 0x000fe200000000ff */
[----:B------:R-:W-:Y:S01]  /*c670*/  FFMA.FTZ R11, R10, R11, 0.20512372255325317383 ;  /* 0x3e520bf40a0b7423 */ /* 0x000fe2000001000b */
[----:B------:R-:W-:Y:S01]  /*c680*/  STS.64 [R54+UR6+0x180], R36 ;  /* 0x0001802436007988 */ /* 0x000fe20008000a06 */
[C---:B------:R-:W-:Y:S01]  /*c690*/  FFMA.FTZ R12, R13.reuse, R12, -0.36067417263984680176 ;  /* 0xbeb8aa490d0c7423 */ /* 0x040fe2000001000c */
[----:B------:R-:W-:Y:S01]  /*c6a0*/  LEA R29, R78, R25, 0x3 ;  /* 0x000000194e1d7211 */ /* 0x000fe200078e18ff */
[----:B------:R-:W-:Y:S01]  /*c6b0*/  IMAD.IADD R17, R4, 0x1, -R17 ;  /* 0x0000000104117824 */ /* 0x000fe200078e0a11 */
[----:B------:R-:W-:Y:S01]  /*c6c0*/  STS.64 [R18+UR6+0x2000], R38 ;  /* 0x0020002612007988 */ /* 0x000fe20008000a06 */
[----:B------:R-:W-:Y:S01]  /*c6d0*/  FFMA.FTZ R11, R10, R11, -0.24046532809734344482 ;  /* 0xbe763c8b0a0b7423 */ /* 0x000fe2000001000b */
[----:B------:R-:W-:Y:S01]  /*c6e0*/  FFMA.FTZ R12, R13, R12, 0.48089820146560668945 ;  /* 0x3ef6384a0d0c7423 */ /* 0x000fe2000001000c */
[----:B------:R-:W-:Y:S01]  /*c6f0*/  IMAD R31, R78, 0x8, R29 ;  /* 0x000000084e1f7824 */ /* 0x000fe200078e021d */
[----:B------:R-:W-:Y:S01]  /*c700*/  STS.64 [R18+UR6+0x2100], R40 ;  /* 0x0021002812007988 */ /* 0x000fe20008000a06 */
[----:B------:R-:W-:Y:S01]  /*c710*/  FADD R17, R17, -1 ;  /* 0xbf80000011117421 */ /* 0x000fe20000000000 */
[----:B------:R-:W-:Y:S01]  /*c720*/  FFMA.FTZ R11, R10, R11, 0.28857114911079406738 ;  /* 0x3e93bf990a0b7423 */ /* 0x000fe2000001000b */
[----:B------:R-:W-:Y:S01]  /*c730*/  IMAD R33, R78, 0x8, R31 ;  /* 0x000000084e217824 */ /* 0x000fe200078e021f */
[----:B------:R0:W-:Y:S01]  /*c740*/  STS.64 [R18+UR6+0x2080], R34 ;  /* 0x0020802212007988 */ /* 0x0001e20008000a06 */
[----:B------:R-:W-:Y:S01]  /*c750*/  FFMA.FTZ R12, R13, R12, -0.72134751081466674805 ;  /* 0xbf38aa3b0d0c7423 */ /* 0x000fe2000001000c */
[----:B------:R-:W-:Y:S01]  /*c760*/  FFMA.FTZ R20, R17, R50, -0.16845393180847167969 ;  /* 0xbe2c7f3011147423 */ /* 0x000fe20000010032 */
[C---:B------:R-:W-:Y:S01]  /*c770*/  FFMA.FTZ R11, R10.reuse, R11, -0.36067417263984680176 ;  /* 0xbeb8aa490a0b7423 */ /* 0x040fe2000001000b */
[----:B------:R1:W-:Y:S01]  /*c780*/  STS.64 [R18+UR6+0x2180], R42 ;  /* 0x0021802a12007988 */ /* 0x0003e20008000a06 */
[----:B------:R-:W-:Y:S01]  /*c790*/  FMUL R12, R13, R12 ;  /* 0x0000000c0d0c7220 */ /* 0x000fe20000400000 */
[----:B------:R-:W-:Y:S01]  /*c7a0*/  FFMA.FTZ R20, R17, R20, 0.1716887056827545166 ;  /* 0x3e2fcf2a11147423 */ /* 0x000fe20000010014 */
[C---:B------:R-:W-:Y:S01]  /*c7b0*/  FFMA.FTZ R11, R10.reuse, R11, 0.48089820146560668945 ;  /* 0x3ef6384a0a0b7423 */ /* 0x040fe2000001000b */
[----:B------:R-:W-:Y:S01]  /*c7c0*/  ISETP.GE.U32.AND P1, PT, R67, 0x7f800000, PT ;  /* 0x7f8000004300780c */ /* 0x000fe20003f26070 */
[----:B------:R-:W-:Y:S01]  /*c7d0*/  FMUL R12, R13, R12 ;  /* 0x0000000c0d0c7220 */ /* 0x000fe20000400000 */
[----:B------:R-:W-:Y:S01]  /*c7e0*/  FFMA.FTZ R20, R17, R20, -0.17900948226451873779 ;  /* 0xbe374e4311147423 */ /* 0x000fe20000010014 */
[----:B------:R-:W-:Y:S01]  /*c7f0*/  FFMA.FTZ R11, R10, R11, -0.72134751081466674805 ;  /* 0xbf38aa3b0a0b7423 */ /* 0x000fe2000001000b */
[----:B0-----:R-:W-:Y:S01]  /*c800*/  LEA R35, R78, R33, 0x3 ;  /* 0x000000214e237211 */ /* 0x001fe200078e18ff */
[----:B------:R-:W-:Y:S01]  /*c810*/  FFMA.FTZ R13, R13, 1.4426950216293334961, R12 ;  /* 0x3fb8aa3b0d0d7823 */ /* 0x000fe2000001000c */
[----:B------:R-:W-:Y:S01]  /*c820*/  FFMA.FTZ R20, R17, R20, 0.20512372255325317383 ;  /* 0x3e520bf411147423 */ /* 0x000fe20000010014 */
[----:B------:R-:W-:Y:S01]  /*c830*/  FMUL R11, R10, R11 ;  /* 0x0000000b0a0b7220 */ /* 0x000fe20000400000 */
[----:B-1----:R-:W-:Y:S01]  /*c840*/  FFMA.FTZ R18, R15, R50, -0.16845393180847167969 ;  /* 0xbe2c7f300f127423 */ /* 0x002fe20000010032 */
[----:B------:R-:W-:-:S02]  /*c850*/  IMAD R37, R78, 0x8, R35 ;  /* 0x000000084e257824 */ /* 0x000fc400078e0223 */
[----:B------:R-:W-:Y:S01]  /*c860*/  FFMA.FTZ R20, R17, R20, -0.24046532809734344482 ;  /* 0xbe763c8b11147423 */ /* 0x000fe20000010014 */
[----:B------:R-:W-:Y:S01]  /*c870*/  FADD R74, R14, R13 ;  /* 0x0000000d0e4a7221 */ /* 0x000fe20000000000 */
[C---:B------:R-:W-:Y:S01]  /*c880*/  FFMA.FTZ R18, R15.reuse, R18, 0.1716887056827545166 ;  /* 0x3e2fcf2a0f127423 */ /* 0x040fe20000010012 */
[----:B------:R-:W-:Y:S02]  /*c890*/  IMAD R39, R78, 0x8, R37 ;  /* 0x000000084e277824 */ /* 0x000fe400078e0225 */
[----:B------:R-:W-:Y:S01]  /*c8a0*/  FMUL R11, R10, R11 ;  /* 0x0000000b0a0b7220 */ /* 0x000fe20000400000 */
[----:B------:R-:W0:Y:S01]  /*c8b0*/  LDC.64 R12, c[0x0][0x398] ;  /* 0x0000e600ff0c7b82 */ /* 0x000e220000000a00 */
[----:B------:R-:W-:Y:S01]  /*c8c0*/  FFMA.FTZ R18, R15, R18, -0.17900948226451873779 ;  /* 0xbe374e430f127423 */ /* 0x000fe20000010012 */
[----:B------:R-:W-:Y:S01]  /*c8d0*/  ISETP.GE.U32.AND P6, PT, R88, 0x7f800000, PT ;  /* 0x7f8000005800780c */ /* 0x000fe20003fc6070 */
[----:B------:R-:W-:Y:S01]  /*c8e0*/  FFMA.FTZ R20, R17, R20, 0.28857114911079406738 ;  /* 0x3e93bf9911147423 */ /* 0x000fe20000010014 */
[----:B------:R-:W-:Y:S01]  /*c8f0*/  LEA R41, R78, R39, 0x3 ;  /* 0x000000274e297211 */ /* 0x000fe200078e18ff */
[----:B------:R-:W-:Y:S01]  /*c900*/  FFMA.FTZ R18, R15, R18, 0.20512372255325317383 ;  /* 0x3e520bf40f127423 */ /* 0x000fe20000010012 */
[----:B------:R-:W-:Y:S01]  /*c910*/  FFMA.FTZ R10, R10, 1.4426950216293334961, R11 ;  /* 0x3fb8aa3b0a0a7823 */ /* 0x000fe2000001000b */
[----:B------:R-:W-:Y:S01]  /*c920*/  ISETP.GE.U32.AND P4, PT, R71, 0x7f800000, PT ;  /* 0x7f8000004700780c */ /* 0x000fe20003f86070 */
[----:B------:R-:W-:Y:S01]  /*c930*/  FFMA.FTZ R20, R17, R20, -0.36067417263984680176 ;  /* 0xbeb8aa4911147423 */ /* 0x000fe20000010014 */
[----:B------:R-:W-:Y:S01]  /*c940*/  FFMA.FTZ R18, R15, R18, -0.24046532809734344482 ;  /* 0xbe763c8b0f127423 */ /* 0x000fe20000010012 */
[----:B------:R-:W-:-:S02]  /*c950*/  IMAD R43, R78, 0x8, R41 ;  /* 0x000000084e2b7824 */ /* 0x000fc400078e0229 */
[----:B------:R-:W-:Y:S01]  /*c960*/  FADD R9, R9, R10 ;  /* 0x0000000a09097221 */ /* 0x000fe20000000000 */
[----:B------:R-:W-:Y:S01]  /*c970*/  @P1 MOV R10, 0x7f800000 ;  /* 0x7f800000000a1802 */ /* 0x000fe20000000f00 */
[----:B------:R-:W-:Y:S01]  /*c980*/  FFMA.FTZ R18, R15, R18, 0.28857114911079406738 ;  /* 0x3e93bf990f127423 */ /* 0x000fe20000010012 */
[C---:B------:R-:W-:Y:S02]  /*c990*/  IMAD R45, R78.reuse, 0x8, R43 ;  /* 0x000000084e2d7824 */ /* 0x040fe400078e022b */
[----:B------:R-:W-:Y:S01]  /*c9a0*/  FFMA.FTZ R20, R17, R20, 0.48089820146560668945 ;  /* 0x3ef6384a11147423 */ /* 0x000fe20000010014 */
[----:B------:R-:W-:Y:S01]  /*c9b0*/  BAR.SYNC.DEFER_BLOCKING 0x0 ;  /* 0x0000000000007b1d */ /* 0x000fe20000010000 */
[----:B------:R-:W-:Y:S01]  /*c9c0*/  FFMA.FTZ R18, R15, R18, -0.36067417263984680176 ;  /* 0xbeb8aa490f127423 */ /* 0x000fe20000010012 */
[----:B------:R-:W-:Y:S01]  /*c9d0*/  @P6 IMAD.MOV.U32 R11, RZ, RZ, 0x7f800000 ;  /* 0x7f800000ff0b6424 */ /* 0x000fe200078e00ff */
[----:B------:R-:W-:Y:S01]  /*c9e0*/  LEA R47, R78, R45, 0x3 ;  /* 0x0000002d4e2f7211 */ /* 0x000fe200078e18ff */
[----:B------:R-:W-:Y:S01]  /*c9f0*/  @P1 FFMA.FTZ R9, R67, R10, +INF ;  /* 0x7f80000043091423 */ /* 0x000fe2000001000a */
[----:B------:R-:W-:Y:S01]  /*ca00*/  FFMA.FTZ R18, R15, R18, 0.48089820146560668945 ;  /* 0x3ef6384a0f127423 */ /* 0x000fe20000010012 */
[----:B------:R-:W-:Y:S01]  /*ca10*/  FFMA.FTZ R20, R17, R20, -0.72134751081466674805 ;  /* 0xbf38aa3b11147423 */ /* 0x000fe20000010014 */
[----:B------:R-:W-:Y:S01]  /*ca20*/  ISETP.GE.U32.AND P5, PT, R4, 0x7f800000, PT ;  /* 0x7f8000000400780c */ /* 0x000fe20003fa6070 */
[----:B------:R-:W-:-:S02]  /*ca30*/  IMAD R10, R252, UR5, RZ ;  /* 0x00000005fc0a7c24 */ /* 0x000fc4000f8e02ff */
[----:B------:R-:W-:Y:S01]  /*ca40*/  FFMA.FTZ R18, R15, R18, -0.72134751081466674805 ;  /* 0xbf38aa3b0f127423 */ /* 0x000fe20000010012 */
[----:B------:R-:W-:Y:S02]  /*ca50*/  IMAD R49, R78, 0x8, R47 ;  /* 0x000000084e317824 */ /* 0x000fe400078e022f */
[----:B------:R-:W-:Y:S01]  /*ca60*/  @P6 FFMA.FTZ R74, R88, R11, +INF ;  /* 0x7f800000584a6423 */ /* 0x000fe2000001000b */
[----:B------:R-:W-:Y:S01]  /*ca70*/  FMUL R20, R17, R20 ;  /* 0x0000001411147220 */ /* 0x000fe20000400000 */
[C---:B------:R-:W-:Y:S01]  /*ca80*/  FMUL R18, R15.reuse, R18 ;  /* 0x000000120f127220 */ /* 0x040fe20000400000 */
[----:B------:R-:W-:Y:S01]  /*ca90*/  @P4 IMAD.MOV.U32 R14, RZ, RZ, 0x7f800000 ;  /* 0x7f800000ff0e4424 */ /* 0x000fe200078e00ff */
[----:B------:R-:W-:Y:S01]  /*caa0*/  UIMAD.WIDE UR4, UR4, 0x2, URZ ;  /* 0x00000002040478a5 */ /* 0x000fe2000f8e02ff */
[----:B------:R-:W-:Y:S02]  /*cab0*/  IMAD.SHL.U32 R11, R10, 0x2, RZ ;  /* 0x000000020a0b7824 */ /* 0x000fe400078e00ff */
[----:B------:R-:W-:Y:S01]  /*cac0*/  FMUL R18, R15, R18 ;  /* 0x000000120f127220 */ /* 0x000fe20000400000 */
[----:B------:R-:W-:-:S02]  /*cad0*/  IMAD R51, R78, 0x8, R49 ;  /* 0x000000084e337824 */ /* 0x000fc400078e0231 */
[----:B------:R-:W-:Y:S01]  /*cae0*/  FMUL R20, R17, R20 ;  /* 0x0000001411147220 */ /* 0x000fe20000400000 */
[----:B------:R-:W-:-:S04]  /*caf0*/  IMAD.HI R10, R10, 0x2, RZ ;  /* 0x000000020a0a7827 */ /* 0x000fc800078e02ff */
[----:B------:R-:W-:Y:S01]  /*cb00*/  FFMA.FTZ R15, R15, 1.4426950216293334961, R18 ;  /* 0x3fb8aa3b0f0f7823 */ /* 0x000fe20000010012 */
[----:B------:R-:W-:Y:S01]  /*cb10*/  FSETP.NEU.AND P2, PT, R88, RZ, PT ;  /* 0x000000ff5800720b */ /* 0x000fe20003f4d000 */
[----:B------:R-:W-:Y:S01]  /*cb20*/  FFMA.FTZ R20, R17, 1.4426950216293334961, R20 ;  /* 0x3fb8aa3b11147823 */ /* 0x000fe20000010014 */
[----:B------:R-:W-:Y:S01]  /*cb30*/  LEA R53, R78, R51, 0x3 ;  /* 0x000000334e357211 */ /* 0x000fe200078e18ff */
[----:B------:R-:W-:Y:S01]  /*cb40*/  FADD R75, R16, R15 ;  /* 0x0000000f104b7221 */ /* 0x000fe20000000000 */
[----:B------:R-:W-:Y:S01]  /*cb50*/  @P4 FFMA.FTZ R75, R71, R14, +INF ;  /* 0x7f800000474b4423 */ /* 0x000fe2000001000e */
[----:B0-----:R-:W-:Y:S01]  /*cb60*/  IADD3 R72, P4, P6, R11, UR8, R12 ;  /* 0x000000080b487c10 */ /* 0x001fe2000fe9e00c */
[----:B------:R-:W-:Y:S02]  /*cb70*/  @P5 IMAD.MOV.U32 R15, RZ, RZ, 0x7f800000 ;  /* 0x7f800000ff0f5424 */ /* 0x000fe400078e00ff */
[----:B------:R-:W-:Y:S01]  /*cb80*/  FADD R76, R19, R20 ;  /* 0x00000014134c7221 */ /* 0x000fe20000000000 */
[----:B------:R-:W-:Y:S01]  /*cb90*/  IMAD R55, R78, 0x8, R53 ;  /* 0x000000084e377824 */ /* 0x000fe200078e0235 */
[----:B------:R-:W-:Y:S01]  /*cba0*/  IADD3.X R96, PT, PT, R10, UR5, R13, P4, P6 ;  /* 0x000000050a607c10 */ /* 0x000fe2000a7ec40d */
[----:B------:R-:W-:Y:S01]  /*cbb0*/  @P5 FFMA.FTZ R76, R4, R15, +INF ;  /* 0x7f800000044c5423 */ /* 0x000fe2000001000f */
[CC--:B------:R-:W-:Y:S01]  /*cbc0*/  LEA R10, P6, R23.reuse, R72.reuse, 0x1 ;  /* 0x00000048170a7211 */ /* 0x0c0fe200078c08ff */
[----:B------:R-:W-:Y:S01]  /*cbd0*/  IMAD R57, R78, 0x8, R55 ;  /* 0x000000084e397824 */ /* 0x000fe200078e0237 */
[-C--:B------:R-:W-:Y:S01]  /*cbe0*/  LEA R14, P4, R22, R72.reuse, 0x1 ;  /* 0x00000048160e7211 */ /* 0x080fe200078808ff */
[----:B------:R-:W0:Y:S01]  /*cbf0*/  LDS.64 R80, [R3+UR6] ;  /* 0x0000000603507984 */ /* 0x000e220008000a00 */
[----:B------:R-:W-:Y:S01]  /*cc00*/  LEA R12, P5, R26, R72, 0x1 ;  /* 0x000000481a0c7211 */ /* 0x000fe200078a08ff */
[----:B------:R-:W1:Y:S01]  /*cc10*/  LDCU UR4, c[0x0][0x3ec] ;  /* 0x00007d80ff0477ac */ /* 0x000e620008000800 */
[----:B------:R-:W-:Y:S01]  /*cc20*/  LEA.HI.X.SX32 R11, R23, R96, 0x1, P6 ;  /* 0x00000060170b7211 */ /* 0x000fe200030f0eff */
[----:B------:R-:W2:Y:S01]  /*cc30*/  LDS.64 R82, [R3+UR6+0x200] ;  /* 0x0002000603527984 */ /* 0x000ea20008000a00 */
[----:B------:R-:W-:-:S02]  /*cc40*/  LEA R16, P6, R27, R72, 0x1 ;  /* 0x000000481b107211 */ /* 0x000fc400078c08ff */
[----:B------:R-:W-:Y:S01]  /*cc50*/  LEA.HI.X.SX32 R15, R22, R96, 0x1, P4 ;  /* 0x00000060160f7211 */ /* 0x000fe200020f0eff */
[----:B------:R-:W3:Y:S01]  /*cc60*/  LDS.64 R84, [R3+UR6+0x400] ;  /* 0x0004000603547984 */ /* 0x000ee20008000a00 */
[----:B------:R-:W-:Y:S02]  /*cc70*/  LEA R20, P4, R21, R72, 0x1 ;  /* 0x0000004815147211 */ /* 0x000fe400078808ff */
[----:B------:R-:W-:Y:S01]  /*cc80*/  LEA.HI.X.SX32 R13, R26, R96, 0x1, P5 ;  /* 0x000000601a0d7211 */ /* 0x000fe200028f0eff */
[----:B------:R-:W4:Y:S01]  /*cc90*/  LDS.64 R86, [R3+UR6+0x600] ;  /* 0x0006000603567984 */ /* 0x000f220008000a00 */
[----:B------:R-:W-:Y:S02]  /*cca0*/  LEA R18, P5, R30, R72, 0x1 ;  /* 0x000000481e127211 */ /* 0x000fe400078a08ff */
[----:B------:R-:W-:Y:S01]  /*ccb0*/  LEA.HI.X.SX32 R17, R27, R96, 0x1, P6 ;  /* 0x000000601b117211 */ /* 0x000fe200030f0eff */
[----:B------:R-:W5:Y:S01]  /*ccc0*/  LDS.64 R88, [R3+UR6+0x800] ;  /* 0x0008000603587984 */ /* 0x000f620008000a00 */
[----:B------:R-:W-:-:S02]  /*ccd0*/  LEA R59, R78, R57, 0x3 ;  /* 0x000000394e3b7211 */ /* 0x000fc400078e18ff */
[----:B------:R-:W-:Y:S01]  /*cce0*/  LEA R22, P6, R25, R72, 0x1 ;  /* 0x0000004819167211 */ /* 0x000fe200078c08ff */
[----:B------:R-:W5:Y:S01]  /*ccf0*/  LDS.64 R90, [R3+UR6+0xa00] ;  /* 0x000a0006035a7984 */ /* 0x000f620008000a00 */
[----:B------:R-:W-:Y:S01]  /*cd00*/  LEA.HI.X.SX32 R21, R21, R96, 0x1, P4 ;  /* 0x0000006015157211 */ /* 0x000fe200020f0eff */
[----:B------:R-:W-:Y:S01]  /*cd10*/  IMAD R61, R78, 0x8, R59 ;  /* 0x000000084e3d7824 */ /* 0x000fe200078e023b */
[----:B------:R-:W-:Y:S01]  /*cd20*/  LEA R26, P4, R31, R72, 0x1 ;  /* 0x000000481f1a7211 */ /* 0x000fe200078808ff */
[----:B------:R-:W5:Y:S01]  /*cd30*/  LDS.64 R92, [R3+UR6+0xc00] ;  /* 0x000c0006035c7984 */ /* 0x000f620008000a00 */
[----:B------:R-:W-:Y:S01]  /*cd40*/  LEA.HI.X.SX32 R19, R30, R96, 0x1, P5 ;  /* 0x000000601e137211 */ /* 0x000fe200028f0eff */
[C---:B------:R-:W-:Y:S01]  /*cd50*/  IMAD R63, R78.reuse, 0x8, R61 ;  /* 0x000000084e3f7824 */ /* 0x040fe200078e023d */
[----:B------:R-:W-:Y:S01]  /*cd60*/  LEA R24, P5, R29, R72, 0x1 ;  /* 0x000000481d187211 */ /* 0x000fe200078a08ff */
[----:B------:R-:W5:Y:S01]  /*cd70*/  LDS.64 R94, [R3+UR6+0xe00] ;  /* 0x000e0006035e7984 */ /* 0x000f620008000a00 */
[----:B------:R-:W-:Y:S01]  /*cd80*/  LEA.HI.X.SX32 R23, R25, R96, 0x1, P6 ;  /* 0x0000006019177211 */ /* 0x000fe200030f0eff */
[----:B------:R-:W-:Y:S01]  /*cd90*/  IMAD R65, R78, 0x8, R63 ;  /* 0x000000084e417824 */ /* 0x000fe200078e023f */
[----:B------:R-:W-:Y:S01]  /*cda0*/  LEA R28, P6, R33, R72, 0x1 ;  /* 0x00000048211c7211 */ /* 0x000fe200078c08ff */
[----:B-1----:R-:W-:Y:S01]  /*cdb0*/  UIMAD UR4, UR7, UR4, URZ ;  /* 0x00000004070472a4 */ /* 0x002fe2000f8e02ff */
[----:B------:R-:W-:-:S02]  /*cdc0*/  LEA.HI.X.SX32 R27, R31, R96, 0x1, P4 ;  /* 0x000000601f1b7211 */ /* 0x000fc400020f0eff */
[----:B------:R-:W-:Y:S01]  /*cdd0*/  LEA R32, P4, R37, R72, 0x1 ;  /* 0x0000004825207211 */ /* 0x000fe200078808ff */
[----:B------:R-:W-:Y:S01]  /*cde0*/  USHF.L.U32 UR7, UR4, 0x2, URZ ;  /* 0x0000000204077899 */ /* 0x000fe200080006ff */
[----:B------:R-:W-:Y:S01]  /*cdf0*/  LEA.HI.X.SX32 R25, R29, R96, 0x1, P5 ;  /* 0x000000601d197211 */ /* 0x000fe200028f0eff */
[----:B------:R-:W-:Y:S01]  /*ce00*/  UIMAD.WIDE UR4, UR4, 0x4, URZ ;  /* 0x00000004040478a5 */ /* 0x000fe2000f8e02ff */
[----:B------:R-:W-:Y:S01]  /*ce10*/  LEA R30, P5, R35, R72, 0x1 ;  /* 0x00000048231e7211 */ /* 0x000fe200078a08ff */
[----:B0-----:R0:W-:Y:S01]  /*ce20*/  STG.E.U16 desc[UR10][R10.64], R80 ;  /* 0x000000500a007986 */ /* 0x0011e2000c10150a */
[----:B------:R-:W-:Y:S02]  /*ce30*/  LEA.HI.X.SX32 R29, R33, R96, 0x1, P6 ;  /* 0x00000060211d7211 */ /* 0x000fe400030f0eff */
[----:B------:R-:W-:Y:S01]  /*ce40*/  LEA R34, P6, R39, R72, 0x1 ;  /* 0x0000004827227211 */ /* 0x000fe200078c08ff */
[----:B--2---:R1:W-:Y:S01]  /*ce50*/  STG.E.U16 desc[UR10][R12.64], R82 ;  /* 0x000000520c007986 */ /* 0x0043e2000c10150a */
[----:B------:R-:W-:-:S02]  /*ce60*/  LEA.HI.X.SX32 R33, R37, R96, 0x1, P4 ;  /* 0x0000006025217211 */ /* 0x000fc400020f0eff */
[----:B------:R-:W-:Y:S01]  /*ce70*/  LEA R38, P4, R43, R72, 0x1 ;  /* 0x000000482b267211 */ /* 0x000fe200078808ff */
[----:B---3--:R2:W-:Y:S01]  /*ce80*/  STG.E.U16 desc[UR10][R14.64], R84 ;  /* 0x000000540e007986 */ /* 0x0085e2000c10150a */
[----:B------:R-:W-:Y:S02]  /*ce90*/  LEA.HI.X.SX32 R31, R35, R96, 0x1, P5 ;  /* 0x00000060231f7211 */ /* 0x000fe400028f0eff */
[----:B------:R-:W-:Y:S01]  /*cea0*/  LEA R36, P5, R41, R72, 0x1 ;  /* 0x0000004829247211 */ /* 0x000fe200078a08ff */
[----:B----4-:R3:W-:Y:S01]  /*ceb0*/  STG.E.U16 desc[UR10][R16.64], R86 ;  /* 0x0000005610007986 */ /* 0x0107e2000c10150a */
[----:B------:R-:W-:Y:S01]  /*cec0*/  LEA.HI.X.SX32 R35, R39, R96, 0x1, P6 ;  /* 0x0000006027237211 */ /* 0x000fe200030f0eff */
[----:B0-----:R-:W0:Y:S01]  /*ced0*/  LDC.64 R10, c[0x0][0x3a0] ;  /* 0x0000e800ff0a7b82 */ /* 0x001e220000000a00 */
[----:B------:R-:W-:Y:S01]  /*cee0*/  LEA R40, P6, R45, R72, 0x1 ;  /* 0x000000482d287211 */ /* 0x000fe200078c08ff */
[----:B-----5:R4:W-:Y:S01]  /*cef0*/  STG.E.U16 desc[UR10][R18.64], R88 ;  /* 0x0000005812007986 */ /* 0x0209e2000c10150a */
[----:B------:R-:W-:-:S02]  /*cf00*/  LEA.HI.X.SX32 R39, R43, R96, 0x1, P4 ;  /* 0x000000602b277211 */ /* 0x000fc400020f0eff */
[----:B------:R-:W-:Y:S01]  /*cf10*/  LEA R44, P4, R49, R72, 0x1 ;  /* 0x00000048312c7211 */ /* 0x000fe200078808ff */
[----:B------:R5:W-:Y:S01]  /*cf20*/  STG.E.U16 desc[UR10][R20.64], R90 ;  /* 0x0000005a14007986 */ /* 0x000be2000c10150a */
[----:B------:R-:W-:Y:S02]  /*cf30*/  FSETP.NEU.AND P3, PT, R67, RZ, PT ;  /* 0x000000ff4300720b */ /* 0x000fe40003f6d000 */
[C---:B------:R-:W-:Y:S01]  /*cf40*/  LEA R67, R78.reuse, R65, 0x3 ;  /* 0x000000414e437211 */ /* 0x040fe200078e18ff */
[----:B------:R-:W-:Y:S01]  /*cf50*/  STG.E.U16 desc[UR10][R22.64], R92 ;  /* 0x0000005c16007986 */ /* 0x000fe2000c10150a */
[----:B------:R-:W-:Y:S02]  /*cf60*/  LEA.HI.X.SX32 R37, R41, R96, 0x1, P5 ;  /* 0x0000006029257211 */ /* 0x000fe400028f0eff */
[----:B------:R-:W-:Y:S01]  /*cf70*/  LEA R42, P5, R47, R72, 0x1 ;  /* 0x000000482f2a7211 */ /* 0x000fe200078a08ff */
[----:B------:R-:W-:Y:S01]  /*cf80*/  IMAD R69, R78, 0x8, R67 ;  /* 0x000000084e457824 */ /* 0x000fe200078e0243 */
[----:B------:R-:W-:Y:S01]  /*cf90*/  LEA.HI.X.SX32 R41, R45, R96, 0x1, P6 ;  /* 0x000000602d297211 */ /* 0x000fe200030f0eff */
[----:B------:R-:W-:Y:S01]  /*cfa0*/  STG.E.U16 desc[UR10][R24.64], R94 ;  /* 0x0000005e18007986 */ /* 0x000fe2000c10150a */
[----:B------:R-:W-:-:S02]  /*cfb0*/  LEA R46, P6, R51, R72, 0x1 ;  /* 0x00000048332e7211 */ /* 0x000fc400078c08ff */
[----:B------:R-:W-:Y:S02]  /*cfc0*/  LEA.HI.X.SX32 R45, R49, R96, 0x1, P4 ;  /* 0x00000060312d7211 */ /* 0x000fe400020f0eff */
[----:B------:R-:W-:Y:S02]  /*cfd0*/  LEA R50, P4, R55, R72, 0x1 ;  /* 0x0000004837327211 */ /* 0x000fe400078808ff */
[----:B------:R-:W-:Y:S02]  /*cfe0*/  LEA.HI.X.SX32 R43, R47, R96, 0x1, P5 ;  /* 0x000000602f2b7211 */ /* 0x000fe400028f0eff */
[----:B------:R-:W-:Y:S02]  /*cff0*/  LEA R48, P5, R53, R72, 0x1 ;  /* 0x0000004835307211 */ /* 0x000fe400078a08ff */
[----:B------:R-:W-:Y:S02]  /*d000*/  LEA.HI.X.SX32 R47, R51, R96, 0x1, P6 ;  /* 0x00000060332f7211 */ /* 0x000fe400030f0eff */
[----:B------:R-:W-:-:S02]  /*d010*/  LEA R52, P6, R57, R72, 0x1 ;  /* 0x0000004839347211 */ /* 0x000fc400078c08ff */
[----:B------:R-:W-:Y:S02]  /*d020*/  LEA.HI.X.SX32 R51, R55, R96, 0x1, P4 ;  /* 0x0000006037337211 */ /* 0x000fe400020f0eff */
[----:B------:R-:W-:Y:S02]  /*d030*/  LEA R56, P4, R61, R72, 0x1 ;  /* 0x000000483d387211 */ /* 0x000fe400078808ff */
[----:B------:R-:W-:Y:S02]  /*d040*/  FSETP.NEU.AND P1, PT, R71, RZ, PT ;  /* 0x000000ff4700720b */ /* 0x000fe40003f2d000 */
[----:B------:R-:W-:Y:S02]  /*d050*/  LEA R71, R78, R69, 0x3 ;  /* 0x000000454e477211 */ /* 0x000fe400078e18ff */
[----:B------:R-:W-:Y:S02]  /*d060*/  LEA.HI.X.SX32 R49, R53, R96, 0x1, P5 ;  /* 0x0000006035317211 */ /* 0x000fe400028f0eff */
[----:B------:R-:W-:-:S02]  /*d070*/  LEA R54, P5, R59, R72, 0x1 ;  /* 0x000000483b367211 */ /* 0x000fc400078a08ff */
[----:B------:R-:W-:Y:S02]  /*d080*/  LEA.HI.X.SX32 R53, R57, R96, 0x1, P6 ;  /* 0x0000006039357211 */ /* 0x000fe400030f0eff */
[----:B------:R-:W-:Y:S02]  /*d090*/  LEA R58, P6, R63, R72, 0x1 ;  /* 0x000000483f3a7211 */ /* 0x000fe400078c08ff */
[----:B------:R-:W-:Y:S02]  /*d0a0*/  LEA.HI.X.SX32 R57, R61, R96, 0x1, P4 ;  /* 0x000000603d397211 */ /* 0x000fe400020f0eff */
[----:B------:R-:W-:Y:S02]  /*d0b0*/  LEA R62, P4, R67, R72, 0x1 ;  /* 0x00000048433e7211 */ /* 0x000fe400078808ff */
[----:B------:R-:W-:Y:S02]  /*d0c0*/  LEA R73, R78, R71, 0x3 ;  /* 0x000000474e497211 */ /* 0x000fe400078e18ff */
[----:B------:R-:W-:-:S02]  /*d0d0*/  LEA.HI.X.SX32 R55, R59, R96, 0x1, P5 ;  /* 0x000000603b377211 */ /* 0x000fc400028f0eff */
[----:B------:R-:W-:Y:S01]  /*d0e0*/  LEA R60, P5, R65, R72, 0x1 ;  /* 0x00000048413c7211 */ /* 0x000fe200078a08ff */
[C---:B------:R-:W-:Y:S01]  /*d0f0*/  IMAD R77, R78.reuse, 0x8, R73 ;  /* 0x000000084e4d7824 */ /* 0x040fe200078e0249 */
[----:B------:R-:W-:Y:S02]  /*d100*/  LEA.HI.X.SX32 R59, R63, R96, 0x1, P6 ;  /* 0x000000603f3b7211 */ /* 0x000fe400030f0eff */
[----:B------:R-:W-:Y:S01]  /*d110*/  LEA R64, P6, R69, R72, 0x1 ;  /* 0x0000004845407211 */ /* 0x000fe200078c08ff */
[----:B------:R-:W-:Y:S01]  /*d120*/  IMAD R78, R78, 0x8, R77 ;  /* 0x000000084e4e7824 */ /* 0x000fe200078e024d */
[----:B------:R-:W-:Y:S02]  /*d130*/  LEA.HI.X.SX32 R63, R67, R96, 0x1, P4 ;  /* 0x00000060433f7211 */ /* 0x000fe400020f0eff */
[----:B------:R-:W-:Y:S02]  /*d140*/  LEA R68, P4, R73, R72, 0x1 ;  /* 0x0000004849447211 */ /* 0x000fe400078808ff */
[----:B------:R-:W-:-:S02]  /*d150*/  LEA.HI.X.SX32 R61, R65, R96, 0x1, P5 ;  /* 0x00000060413d7211 */ /* 0x000fc400028f0eff */
[-C--:B------:R-:W-:Y:S02]  /*d160*/  LEA.HI.X.SX32 R65, R69, R96.reuse, 0x1, P6 ;  /* 0x0000006045417211 */ /* 0x080fe400030f0eff */
[----:B-1----:R-:W-:Y:S02]  /*d170*/  PRMT R13, R80, 0x7632, R13 ;  /* 0x00007632500d7816 */ /* 0x002fe4000000000d */
[----:B------:R-:W-:Y:S02]  /*d180*/  LEA.HI.X.SX32 R69, R73, R96, 0x1, P4 ;  /* 0x0000006049457211 */ /* 0x000fe400020f0eff */
[----:B------:R-:W-:Y:S01]  /*d190*/  PRMT R3, R82, 0x7632, R3 ;  /* 0x0000763252037816 */ /* 0x000fe20000000003 */
[----:B------:R-:W-:Y:S01]  /*d1a0*/  STG.E.U16 desc[UR10][R26.64], R13 ;  /* 0x0000000d1a007986 */ /* 0x000fe2000c10150a */
[----:B------:R-:W-:Y:S02]  /*d1b0*/  FSETP.NEU.AND P4, PT, R4, RZ, PT ;  /* 0x000000ff0400720b */ /* 0x000fe40003f8d000 */
[----:B--2---:R-:W-:Y:S01]  /*d1c0*/  PRMT R15, R84, 0x7632, R15 ;  /* 0x00007632540f7816 */ /* 0x004fe2000000000f */
[----:B------:R1:W-:Y:S01]  /*d1d0*/  STG.E.U16 desc[UR10][R28.64], R3 ;  /* 0x000000031c007986 */ /* 0x0003e2000c10150a */
[----:B------:R-:W-:-:S02]  /*d1e0*/  PRMT R4, R86, 0x7632, R4 ;  /* 0x0000763256047816 */ /* 0x000fc40000000004 */
[----:B---3--:R-:W-:Y:S01]  /*d1f0*/  PRMT R17, R88, 0x7632, R17 ;  /* 0x0000763258117816 */ /* 0x008fe20000000011 */
[----:B------:R2:W-:Y:S01]  /*d200*/  STG.E.U16 desc[UR10][R30.64], R15 ;  /* 0x0000000f1e007986 */ /* 0x0005e2000c10150a */
[----:B----4-:R-:W-:Y:S02]  /*d210*/  PRMT R18, R90, 0x7632, R18 ;  /* 0x000076325a127816 */ /* 0x010fe40000000012 */
[----:B------:R-:W-:Y:S01]  /*d220*/  PRMT R19, R92, 0x7632, R19 ;  /* 0x000076325c137816 */ /* 0x000fe20000000013 */
[----:B------:R3:W-:Y:S01]  /*d230*/  STG.E.U16 desc[UR10][R32.64], R4 ;  /* 0x0000000420007986 */ /* 0x0007e2000c10150a */
[----:B-----5:R-:W-:Y:S02]  /*d240*/  PRMT R20, R94, 0x7632, R20 ;  /* 0x000076325e147816 */ /* 0x020fe40000000014 */
[----:B------:R-:W-:Y:S01]  /*d250*/  LEA R66, P5, R71, R72, 0x1 ;  /* 0x0000004847427211 */ /* 0x000fe200078a08ff */
[----:B------:R4:W-:Y:S01]  /*d260*/  STG.E.U16 desc[UR10][R34.64], R17 ;  /* 0x0000001122007986 */ /* 0x0009e2000c10150a */
[----:B-1----:R-:W-:-:S02]  /*d270*/  PRMT R29, R81, 0x7632, R29 ;  /* 0x00007632511d7816 */ /* 0x002fc4000000001d */
[----:B------:R-:W-:Y:S01]  /*d280*/  LEA R70, P6, R77, R72, 0x1 ;  /* 0x000000484d467211 */ /* 0x000fe200078c08ff */
[----:B------:R1:W-:Y:S01]  /*d290*/  STG.E.U16 desc[UR10][R36.64], R18 ;  /* 0x0000001224007986 */ /* 0x0003e2000c10150a */
[----:B--2---:R-:W-:Y:S02]  /*d2a0*/  PRMT R30, R83, 0x7632, R30 ;  /* 0x00007632531e7816 */ /* 0x004fe4000000001e */
[----:B------:R-:W-:Y:S01]  /*d2b0*/  LEA.HI.X.SX32 R67, R71, R96, 0x1, P5 ;  /* 0x0000006047437211 */ /* 0x000fe200028f0eff */
[----:B------:R2:W-:Y:S01]  /*d2c0*/  STG.E.U16 desc[UR10][R38.64], R19 ;  /* 0x0000001326007986 */ /* 0x0005e2000c10150a */
[----:B------:R-:W-:Y:S02]  /*d2d0*/  PRMT R31, R85, 0x7632, R31 ;  /* 0x00007632551f7816 */ /* 0x000fe4000000001f */
[----:B------:R-:W-:Y:S01]  /*d2e0*/  LEA R72, P5, R78, R72, 0x1 ;  /* 0x000000484e487211 */ /* 0x000fe200078a08ff */
[----:B------:R2:W-:Y:S01]  /*d2f0*/  STG.E.U16 desc[UR10][R40.64], R20 ;  /* 0x0000001428007986 */ /* 0x0005e2000c10150a */
[----:B---3--:R-:W-:-:S02]  /*d300*/  PRMT R32, R87, 0x7632, R32 ;  /* 0x0000763257207816 */ /* 0x008fc40000000020 */
[----:B------:R-:W-:Y:S01]  /*d310*/  PRMT R33, R89, 0x7632, R33 ;  /* 0x0000763259217816 */ /* 0x000fe20000000021 */
[----:B------:R2:W-:Y:S01]  /*d320*/  STG.E.U16 desc[UR10][R42.64], R81 ;  /* 0x000000512a007986 */ /* 0x0005e2000c10150a */
[----:B----4-:R-:W-:Y:S02]  /*d330*/  PRMT R34, R91, 0x7632, R34 ;  /* 0x000076325b227816 */ /* 0x010fe40000000022 */
[-C--:B------:R-:W-:Y:S01]  /*d340*/  LEA.HI.X.SX32 R71, R77, R96.reuse, 0x1, P6 ;  /* 0x000000604d477211 */ /* 0x080fe200030f0eff */
[----:B------:R2:W-:Y:S01]  /*d350*/  STG.E.U16 desc[UR10][R44.64], R83 ;  /* 0x000000532c007986 */ /* 0x0005e2000c10150a */
[----:B------:R-:W-:Y:S02]  /*d360*/  PRMT R35, R93, 0x7632, R35 ;  /* 0x000076325d237816 */ /* 0x000fe40000000023 */
[----:B------:R-:W-:Y:S01]  /*d370*/  LEA.HI.X.SX32 R73, R78, R96, 0x1, P5 ;  /* 0x000000604e497211 */ /* 0x000fe200028f0eff */
[----:B------:R2:W-:Y:S01]  /*d380*/  STG.E.U16 desc[UR10][R46.64], R85 ;  /* 0x000000552e007986 */ /* 0x0005e2000c10150a */
[----:B-1----:R-:W-:-:S02]  /*d390*/  PRMT R36, R95, 0x7632, R36 ;  /* 0x000076325f247816 */ /* 0x002fc40000000024 */
[----:B------:R-:W-:Y:S01]  /*d3a0*/  FSEL R4, R9, -INF , P3 ;  /* 0xff80000009047808 */ /* 0x000fe20001800000 */
[----:B------:R2:W-:Y:S01]  /*d3b0*/  STG.E.U16 desc[UR10][R48.64], R87 ;  /* 0x0000005730007986 */ /* 0x0005e2000c10150a */
[----:B------:R-:W-:Y:S02]  /*d3c0*/  FSEL R3, R74, -INF , P2 ;  /* 0xff8000004a037808 */ /* 0x000fe40001000000 */
[----:B------:R-:W-:Y:S01]  /*d3d0*/  SHF.L.U32 R2, R2, 0x2, RZ ;  /* 0x0000000202027819 */ /* 0x000fe200000006ff */
[----:B------:R2:W-:Y:S01]  /*d3e0*/  STG.E.U16 desc[UR10][R50.64], R89 ;  /* 0x0000005932007986 */ /* 0x0005e2000c10150a */
[----:B------:R-:W-:Y:S01]  /*d3f0*/  FFMA R12, R4, 0.69314718246459960938, R5 ;  /* 0x3f317218040c7823 */ /* 0x000fe20000000005 */
[----:B------:R-:W-:Y:S01]  /*d400*/  FSEL R4, R75, -INF , P1 ;  /* 0xff8000004b047808 */ /* 0x000fe20000800000 */
[----:B------:R-:W-:Y:S01]  /*d410*/  FFMA R13, R3, 0.69314718246459960938, R6 ;  /* 0x3f317218030d7823 */ /* 0x000fe20000000006 */
[----:B------:R2:W-:Y:S01]  /*d420*/  STG.E.U16 desc[UR10][R52.64], R91 ;  /* 0x0000005b34007986 */ /* 0x0005e2000c10150a */
[----:B------:R-:W-:Y:S01]  /*d430*/  FSEL R5, R76, -INF , P4 ;  /* 0xff8000004c057808 */ /* 0x000fe20002000000 */
[----:B------:R-:W-:-:S02]  /*d440*/  IMAD.SHL.U32 R3, R252, 0x4, RZ ;  /* 0x00000004fc037824 */ /* 0x000fc400078e00ff */
[----:B------:R-:W-:Y:S01]  /*d450*/  FFMA R14, R4, 0.69314718246459960938, R7 ;  /* 0x3f317218040e7823 */ /* 0x000fe20000000007 */
[----:B------:R2:W-:Y:S01]  /*d460*/  STG.E.U16 desc[UR10][R54.64], R93 ;  /* 0x0000005d36007986 */ /* 0x0005e2000c10150a */
[----:B------:R-:W-:Y:S01]  /*d470*/  LOP3.LUT R4, R2, 0x70, RZ, 0xc0, !PT ;  /* 0x0000007002047812 */ /* 0x000fe200078ec0ff */
[----:B------:R-:W-:Y:S01]  /*d480*/  FFMA R15, R5, 0.69314718246459960938, R8 ;  /* 0x3f317218050f7823 */ /* 0x000fe20000000008 */
[----:B------:R-:W-:Y:S01]  /*d490*/  IMAD.HI R252, R252, 0x4, RZ ;  /* 0x00000004fcfc7827 */ /* 0x000fe200078e02ff */
[----:B------:R2:W-:Y:S01]  /*d4a0*/  STG.E.U16 desc[UR10][R56.64], R95 ;  /* 0x0000005f38007986 */ /* 0x0005e2000c10150a */
[----:B0-----:R-:W-:-:S03]  /*d4b0*/  IADD3 R2, P1, P2, R3, UR7, R10 ;  /* 0x0000000703027c10 */ /* 0x001fc6000fa3e00a */
[----:B------:R2:W-:Y:S01]  /*d4c0*/  STG.E.U16 desc[UR10][R58.64], R29 ;  /* 0x0000001d3a007986 */ /* 0x0005e2000c10150a */
[----:B------:R-:W-:-:S03]  /*d4d0*/  IADD3.X R3, PT, PT, R252, UR5, R11, P1, P2 ;  /* 0x00000005fc037c10 */ /* 0x000fc60008fe440b */
[----:B------:R2:W-:Y:S04]  /*d4e0*/  STG.E.U16 desc[UR10][R60.64], R30 ;  /* 0x0000001e3c007986 */ /* 0x0005e8000c10150a */
[----:B------:R2:W-:Y:S04]  /*d4f0*/  STG.E.U16 desc[UR10][R62.64], R31 ;  /* 0x0000001f3e007986 */ /* 0x0005e8000c10150a */
[----:B------:R2:W-:Y:S04]  /*d500*/  STG.E.U16 desc[UR10][R64.64], R32 ;  /* 0x0000002040007986 */ /* 0x0005e8000c10150a */
[----:B------:R2:W-:Y:S04]  /*d510*/  STG.E.U16 desc[UR10][R66.64], R33 ;  /* 0x0000002142007986 */ /* 0x0005e8000c10150a */
[----:B------:R2:W-:Y:S04]  /*d520*/  STG.E.U16 desc[UR10][R68.64], R34 ;  /* 0x0000002244007986 */ /* 0x0005e8000c10150a */
[----:B------:R2:W-:Y:S04]  /*d530*/  STG.E.U16 desc[UR10][R70.64], R35 ;  /* 0x0000002346007986 */ /* 0x0005e8000c10150a */
[----:B------:R2:W-:Y:S01]  /*d540*/  STG.E.U16 desc[UR10][R72.64], R36 ;  /* 0x0000002448007986 */ /* 0x0005e2000c10150a */
[----:B------:R-:W-:Y:S06]  /*d550*/  BAR.SYNC.DEFER_BLOCKING 0x0 ;  /* 0x0000000000007b1d */ /* 0x000fec0000010000 */
[----:B------:R2:W-:Y:S02]  /*d560*/  STS.128 [R4+UR6], R12 ;  /* 0x0000000c04007988 */ /* 0x0005e40008000c06 */
[----:B------:R-:W-:Y:S06]  /*d570*/  BAR.SYNC.DEFER_BLOCKING 0x0 ;  /* 0x0000000000007b1d */ /* 0x000fec0000010000 */
[----:B------:R-:W-:Y:S05]  /*d580*/  @P0 EXIT ;  /* 0x000000000000094d */ /* 0x000fea0003800000 */
[----:B------:R-:W0:Y:S04]  /*d590*/  LDS R5, [R0] ;  /* 0x0000000000057984 */ /* 0x000e280000000800 */
[----:B0-----:R-:W-:Y:S01]  /*d5a0*/  STG.E desc[UR10][R2.64], R5 ;  /* 0x0000000502007986 */ /* 0x001fe2000c10190a */
[----:B------:R-:W-:Y:S05]  /*d5b0*/  EXIT ;  /* 0x000000000000794d */ /* 0x000fea0003800000 */
.L_x_2:
[----:B------:R-:W-:-:S00]  /*d5c0*/  BRA `(.L_x_2) ;  /* 0xfffffffc00fc7947 */ /* 0x000fc0000383ffff */
[----:B------:R-:W-:-:S00]  /*d5d0*/  NOP ;  /* 0x0000000000007918 */ /* 0x000fc00000000000 */
        /* <DEDUP_REMOVED lines=10> */
.L_x_3:


//--------------------- .nv.global.init           --------------------------
	.section	.nv.global.init,"aw",@progbits
.nv.global.init:
	.type		_$_str,@object
	.size		_$_str,(.L_0 - _$_str)
_$_str:
        /*0000*/ 	.byte	0x5f, 0x5f, 0x43, 0x55, 0x44, 0x41, 0x5f, 0x46, 0x54, 0x5a, 0x00
.L_0:


//--------------------- .nv.shared.attn_fwd       --------------------------
	.section	.nv.shared.attn_fwd,"aw",@nobits
	.sectionflags	@""
	.align	16
	.zero		1024


//--------------------- .nv.shared.reserved.0     --------------------------
	.section	.nv.shared.reserved.0,"aw",@nobits
	.weak		__nv_reservedSMEM_offset_0_alias
	.size		__nv_reservedSMEM_offset_0_alias, 0, 64
	.other		__nv_reservedSMEM_offset_0_alias,@"STO_CUDA_RESERVED_SHARED STV_DEFAULT"
__nv_reservedSMEM_offset_0_alias:
	.zero		0
	.zero		64


//--------------------- .nv.constant0.attn_fwd    --------------------------
	.section	.nv.constant0.attn_fwd,"a",@progbits
	.sectionflags	@""
	.align	4
.nv.constant0.attn_fwd:
	.zero		1032


//--------------------- SYMBOLS --------------------------

	.type		.nv.reservedSmem.offset0,@object
	.size		.nv.reservedSmem.offset0,0x4
	.type		.nv.reservedSmem.cap,@object
	.size		.nv.reservedSmem.cap,0x4
